//
// Generated by NVIDIA NVVM Compiler
//
// Compiler Build ID: CL-36424714
// Cuda compilation tools, release 13.0, V13.0.88
// Based on NVVM 20.0.0
//

.version 9.0
.target sm_100
.address_size 64

	// .globl	_Z10swat_printPclS_lss
// _ZZ10swat_printPclS_lssE2S0 has been demoted
// _ZZ10swat_printPclS_lssE2S1 has been demoted
// _ZZ10swat_printPclS_lssE1F has been demoted
// _ZZ10swat_printPclS_lssE2H0 has been demoted
// _ZZ10swat_printPclS_lssE2H1 has been demoted

.visible .entry _Z10swat_printPclS_lss(
	.param .u64 .ptr .align 1 _Z10swat_printPclS_lss_param_0,
	.param .u64 _Z10swat_printPclS_lss_param_1,
	.param .u64 .ptr .align 1 _Z10swat_printPclS_lss_param_2,
	.param .u64 _Z10swat_printPclS_lss_param_3,
	.param .u16 _Z10swat_printPclS_lss_param_4,
	.param .u16 _Z10swat_printPclS_lss_param_5
)
{
	.reg .pred 	%p<105>;
	.reg .b16 	%rs<205>;
	.reg .b32 	%r<268>;
	.reg .b64 	%rd<128>;
	// demoted variable
	.shared .align 1 .b8 _ZZ10swat_printPclS_lssE2S0[4097];
	// demoted variable
	.shared .align 1 .b8 _ZZ10swat_printPclS_lssE2S1[4097];
	// demoted variable
	.shared .align 2 .b8 _ZZ10swat_printPclS_lssE1F[8194];
	// demoted variable
	.shared .align 2 .b8 _ZZ10swat_printPclS_lssE2H0[8194];
	// demoted variable
	.shared .align 2 .b8 _ZZ10swat_printPclS_lssE2H1[8194];
	ld.param.u64 	%rd70, [_Z10swat_printPclS_lss_param_0];
	ld.param.u64 	%rd69, [_Z10swat_printPclS_lss_param_1];
	ld.param.u64 	%rd71, [_Z10swat_printPclS_lss_param_2];
	ld.param.u64 	%rd72, [_Z10swat_printPclS_lss_param_3];
	ld.param.u16 	%rs59, [_Z10swat_printPclS_lss_param_4];
	ld.param.u16 	%rs60, [_Z10swat_printPclS_lss_param_5];
	cvta.to.global.u64 	%rd1, %rd71;
	cvta.to.global.u64 	%rd2, %rd70;
	mov.u32 	%r43, %tid.x;
	cvt.u64.u32 	%rd3, %r43;
	mov.u32 	%r44, %ctaid.x;
	cvt.u64.u32 	%rd73, %r44;
	mov.u32 	%r45, %ctaid.y;
	mov.u32 	%r46, %nctaid.x;
	mul.wide.u32 	%rd74, %r45, %r46;
	add.s64 	%rd4, %rd74, %rd73;
	shr.s64 	%rd75, %rd72, 63;
	shr.u64 	%rd76, %rd75, 52;
	add.s64 	%rd77, %rd72, %rd76;
	shr.s64 	%rd78, %rd77, 12;
	setp.ge.s64 	%p1, %rd4, %rd78;
	@%p1 bra 	$L__BB0_122;
	setp.le.s64 	%p2, %rd69, %rd3;
	@%p2 bra 	$L__BB0_8;
	not.b64 	%rd79, %rd3;
	add.s64 	%rd5, %rd69, %rd79;
	and.b64  	%rd80, %rd5, 3072;
	setp.eq.s64 	%p3, %rd80, 3072;
	mov.u64 	%rd109, %rd3;
	@%p3 bra 	$L__BB0_5;
	shr.u64 	%rd82, %rd5, 10;
	add.s64 	%rd83, %rd82, 1;
	and.b64  	%rd6, %rd83, 3;
	mov.b64 	%rd108, 0;
	mov.u32 	%r48, _ZZ10swat_printPclS_lssE2S0;
	mov.u32 	%r50, _ZZ10swat_printPclS_lssE2S1;
	mov.u32 	%r53, _ZZ10swat_printPclS_lssE1F;
	mov.u32 	%r55, _ZZ10swat_printPclS_lssE2H0;
	mov.u32 	%r57, _ZZ10swat_printPclS_lssE2H1;
	mov.u64 	%rd109, %rd3;
$L__BB0_4:
	.pragma "nounroll";
	add.s64 	%rd84, %rd2, %rd109;
	ld.global.u8 	%rs61, [%rd84];
	cvt.u32.u64 	%r47, %rd109;
	add.s32 	%r49, %r48, %r47;
	st.shared.u8 	[%r49], %rs61;
	add.s64 	%rd85, %rd109, %rd4;
	add.s64 	%rd86, %rd1, %rd85;
	ld.global.u8 	%rs62, [%rd86];
	add.s32 	%r51, %r50, %r47;
	st.shared.u8 	[%r51], %rs62;
	shl.b32 	%r52, %r47, 1;
	add.s32 	%r54, %r53, %r52;
	mov.b16 	%rs63, 0;
	st.shared.u16 	[%r54], %rs63;
	add.s32 	%r56, %r55, %r52;
	st.shared.u16 	[%r56], %rs63;
	add.s32 	%r58, %r57, %r52;
	st.shared.u16 	[%r58], %rs63;
	add.s64 	%rd109, %rd109, 1024;
	add.s64 	%rd108, %rd108, 1;
	setp.ne.s64 	%p4, %rd108, %rd6;
	@%p4 bra 	$L__BB0_4;
$L__BB0_5:
	setp.lt.u64 	%p5, %rd5, 3072;
	@%p5 bra 	$L__BB0_8;
	mov.u32 	%r60, _ZZ10swat_printPclS_lssE2S0;
	mov.u32 	%r62, _ZZ10swat_printPclS_lssE2S1;
	mov.u32 	%r65, _ZZ10swat_printPclS_lssE1F;
	mov.u32 	%r67, _ZZ10swat_printPclS_lssE2H0;
	mov.u32 	%r69, _ZZ10swat_printPclS_lssE2H1;
$L__BB0_7:
	.pragma "nounroll";
	add.s64 	%rd87, %rd2, %rd109;
	ld.global.u8 	%rs64, [%rd87];
	cvt.u32.u64 	%r59, %rd109;
	add.s32 	%r61, %r60, %r59;
	st.shared.u8 	[%r61], %rs64;
	add.s64 	%rd88, %rd109, %rd4;
	add.s64 	%rd89, %rd1, %rd88;
	ld.global.u8 	%rs65, [%rd89];
	add.s32 	%r63, %r62, %r59;
	st.shared.u8 	[%r63], %rs65;
	shl.b32 	%r64, %r59, 1;
	add.s32 	%r66, %r65, %r64;
	mov.b16 	%rs66, 0;
	st.shared.u16 	[%r66], %rs66;
	add.s32 	%r68, %r67, %r64;
	st.shared.u16 	[%r68], %rs66;
	add.s32 	%r70, %r69, %r64;
	st.shared.u16 	[%r70], %rs66;
	ld.global.u8 	%rs67, [%rd87+1024];
	st.shared.u8 	[%r61+1024], %rs67;
	ld.global.u8 	%rs68, [%rd89+1024];
	st.shared.u8 	[%r63+1024], %rs68;
	st.shared.u16 	[%r66+2048], %rs66;
	st.shared.u16 	[%r68+2048], %rs66;
	st.shared.u16 	[%r70+2048], %rs66;
	ld.global.u8 	%rs69, [%rd87+2048];
	st.shared.u8 	[%r61+2048], %rs69;
	ld.global.u8 	%rs70, [%rd89+2048];
	st.shared.u8 	[%r63+2048], %rs70;
	st.shared.u16 	[%r66+4096], %rs66;
	st.shared.u16 	[%r68+4096], %rs66;
	st.shared.u16 	[%r70+4096], %rs66;
	ld.global.u8 	%rs71, [%rd87+3072];
	st.shared.u8 	[%r61+3072], %rs71;
	ld.global.u8 	%rs72, [%rd89+3072];
	st.shared.u8 	[%r63+3072], %rs72;
	st.shared.u16 	[%r66+6144], %rs66;
	st.shared.u16 	[%r68+6144], %rs66;
	st.shared.u16 	[%r70+6144], %rs66;
	add.s64 	%rd109, %rd109, 4096;
	setp.lt.s64 	%p6, %rd109, %rd69;
	@%p6 bra 	$L__BB0_7;
$L__BB0_8:
	cvt.u32.u64 	%r71, %rd3;
	bar.sync 	0;
	cvt.s32.s16 	%r1, %rs59;
	cvt.u64.u16 	%rd14, %rs59;
	cvt.u64.u16 	%rd15, %rs60;
	not.b64 	%rd91, %rd3;
	add.s64 	%rd16, %rd69, %rd91;
	shl.b32 	%r72, %r71, 1;
	mov.u32 	%r73, _ZZ10swat_printPclS_lssE2H0;
	add.s32 	%r2, %r73, %r72;
	mov.u32 	%r74, _ZZ10swat_printPclS_lssE1F;
	add.s32 	%r3, %r74, %r72;
	mov.u32 	%r75, _ZZ10swat_printPclS_lssE2S0;
	add.s32 	%r4, %r75, %r71;
	mov.u32 	%r76, _ZZ10swat_printPclS_lssE2H1;
	add.s32 	%r5, %r76, %r72;
	cvt.u16.u64 	%rs1, %rd3;
	or.b64  	%rd17, %rd3, 1024;
	or.b64  	%rd18, %rd3, 2048;
	cvt.u32.u16 	%r77, %rs60;
	cvt.u32.u16 	%r78, %rs59;
	add.s32 	%r79, %r77, %r78;
	neg.s32 	%r6, %r79;
	shl.b32 	%r7, %r77, 17;
	mov.b64 	%rd111, 0;
$L__BB0_9:
	setp.le.s64 	%p7, %rd69, %rd3;
	cvt.u32.u64 	%r80, %rd111;
	mov.u32 	%r81, _ZZ10swat_printPclS_lssE2S1;
	add.s32 	%r82, %r81, %r80;
	ld.shared.u8 	%rs2, [%r82];
	cvt.u32.u64 	%r83, %rd69;
	shl.b32 	%r84, %r83, 1;
	mov.u32 	%r85, _ZZ10swat_printPclS_lssE2H0;
	add.s32 	%r86, %r85, %r84;
	mov.b16 	%rs73, 0;
	st.shared.u16 	[%r86], %rs73;
	@%p7 bra 	$L__BB0_121;
	and.b64  	%rd92, %rd16, 3072;
	setp.eq.s64 	%p8, %rd92, 3072;
	mov.u64 	%rd118, %rd3;
	@%p8 bra 	$L__BB0_55;
	cvt.u32.u64 	%r87, %rd3;
	ld.shared.u16 	%rs74, [%r2+2];
	sub.s16 	%rs75, %rs74, %rs59;
	st.shared.u16 	[%r3+2], %rs75;
	ld.shared.u16 	%rs76, [%r2];
	ld.shared.u8 	%rs77, [%r4];
	setp.eq.s16 	%p9, %rs77, %rs2;
	selp.b16 	%rs79, 4, 0, %p9;
	add.s16 	%rs80, %rs76, %rs79;
	add.s16 	%rs81, %rs80, -2;
	max.s16 	%rs82, %rs81, %rs75;
	max.s16 	%rs83, %rs82, 0;
	st.shared.u16 	[%r5+2], %rs83;
	bar.sync 	0;
	ld.shared.u16 	%rs3, [%r5];
	cvt.s32.s16 	%r88, %rs3;
	sub.s32 	%r89, %r88, %r1;
	ld.shared.s16 	%r90, [%r5+2];
	setp.gt.s32 	%p10, %r89, %r90;
	selp.b16 	%rs188, %rs1, -1, %p10;
	st.shared.u16 	[%r2], %rs188;
	cvt.s32.s16 	%r91, %rs188;
	setp.ne.s32 	%p11, %r87, %r91;
	@%p11 bra 	$L__BB0_20;
	cvt.u64.u16 	%rd93, %rs3;
	sub.s64 	%rd20, %rd93, %rd14;
	mov.u64 	%rd112, %rd3;
$L__BB0_13:
	.pragma "nounroll";
	add.s64 	%rd22, %rd112, 1;
	setp.ge.s64 	%p12, %rd112, %rd69;
	@%p12 bra 	$L__BB0_19;
	cvt.u32.u64 	%r8, %rd112;
	cvt.u32.u64 	%r92, %rd3;
	sub.s32 	%r93, %r92, %r8;
	cvt.u32.u64 	%r94, %rd20;
	cvt.u32.u64 	%r95, %rd15;
	mad.lo.s32 	%r96, %r93, %r95, %r94;
	cvt.s32.s16 	%r97, %r96;
	shl.b32 	%r98, %r8, 1;
	mov.u32 	%r99, _ZZ10swat_printPclS_lssE2H1;
	add.s32 	%r9, %r99, %r98;
	ld.shared.s16 	%r100, [%r9+2];
	setp.le.s32 	%p13, %r97, %r100;
	@%p13 bra 	$L__BB0_19;
	mov.u32 	%r102, _ZZ10swat_printPclS_lssE2H0;
	add.s32 	%r10, %r102, %r98;
	ld.shared.u16 	%rs84, [%r10+2];
	st.shared.u16 	[%r10+2], %rs1;
	setp.ne.s16 	%p14, %rs84, -1;
	@%p14 bra 	$L__BB0_19;
	setp.ge.s64 	%p15, %rd22, %rd69;
	@%p15 bra 	$L__BB0_19;
	cvt.u32.u64 	%r103, %rd22;
	sub.s32 	%r105, %r92, %r103;
	mad.lo.s32 	%r108, %r105, %r95, %r94;
	cvt.s32.s16 	%r109, %r108;
	ld.shared.s16 	%r110, [%r9+4];
	setp.le.s32 	%p16, %r109, %r110;
	@%p16 bra 	$L__BB0_19;
	ld.shared.u16 	%rs85, [%r10+4];
	st.shared.u16 	[%r10+4], %rs1;
	setp.eq.s16 	%p17, %rs85, -1;
	add.s64 	%rd112, %rd112, 2;
	@%p17 bra 	$L__BB0_13;
$L__BB0_19:
	ld.shared.u16 	%rs188, [%r2];
$L__BB0_20:
	setp.eq.s16 	%p18, %rs188, -1;
	@%p18 bra 	$L__BB0_25;
	mov.u64 	%rd113, %rd3;
$L__BB0_22:
	cvt.s64.s16 	%rd25, %rs188;
	setp.eq.s64 	%p19, %rd113, %rd25;
	@%p19 bra 	$L__BB0_24;
	mul.wide.s16 	%r111, %rs188, 2;
	add.s32 	%r113, %r85, %r111;
	ld.shared.u16 	%rs188, [%r113];
	setp.eq.s16 	%p20, %rs188, -1;
	mov.u64 	%rd113, %rd25;
	@%p20 bra 	$L__BB0_25;
	bra.uni 	$L__BB0_22;
$L__BB0_24:
	setp.eq.s64 	%p21, %rd113, %rd3;
	sub.s16 	%rs86, %rs1, %rs188;
	mad.lo.s16 	%rs87, %rs60, %rs86, %rs60;
	sub.s16 	%rs88, %rs87, %rs59;
	selp.b16 	%rs89, 0, %rs88, %p21;
	add.s16 	%rs90, %rs3, %rs89;
	st.shared.u16 	[%r5], %rs90;
$L__BB0_25:
	and.b64  	%rd94, %rd16, 3072;
	setp.eq.s64 	%p22, %rd94, 0;
	mov.u64 	%rd118, %rd17;
	@%p22 bra 	$L__BB0_55;
	ld.shared.u16 	%rs91, [%r2+2050];
	sub.s16 	%rs92, %rs91, %rs59;
	st.shared.u16 	[%r3+2050], %rs92;
	ld.shared.u16 	%rs93, [%r2+2048];
	ld.shared.u8 	%rs94, [%r4+1024];
	setp.eq.s16 	%p23, %rs94, %rs2;
	selp.b16 	%rs96, 4, 0, %p23;
	add.s16 	%rs97, %rs93, %rs96;
	add.s16 	%rs98, %rs97, -2;
	max.s16 	%rs99, %rs98, %rs92;
	max.s16 	%rs100, %rs99, 0;
	st.shared.u16 	[%r5+2050], %rs100;
	bar.sync 	0;
	ld.shared.u16 	%rs9, [%r5+2048];
	cvt.s32.s16 	%r114, %rs9;
	sub.s32 	%r115, %r114, %r1;
	ld.shared.s16 	%r116, [%r5+2050];
	setp.gt.s32 	%p24, %r115, %r116;
	cvt.u16.u64 	%rs10, %rd17;
	selp.b16 	%rs190, %rs10, -1, %p24;
	st.shared.u16 	[%r2+2048], %rs190;
	cvt.s64.s16 	%rd95, %rs190;
	setp.ne.s64 	%p25, %rd17, %rd95;
	@%p25 bra 	$L__BB0_35;
	cvt.u64.u16 	%rd96, %rs9;
	sub.s64 	%rd26, %rd96, %rd14;
	mov.u64 	%rd114, %rd17;
$L__BB0_28:
	.pragma "nounroll";
	add.s64 	%rd28, %rd114, 1;
	setp.ge.s64 	%p26, %rd114, %rd69;
	@%p26 bra 	$L__BB0_34;
	cvt.u32.u64 	%r11, %rd114;
	cvt.u32.u64 	%r117, %rd17;
	sub.s32 	%r118, %r117, %r11;
	cvt.u32.u64 	%r119, %rd26;
	cvt.u32.u64 	%r120, %rd15;
	mad.lo.s32 	%r121, %r118, %r120, %r119;
	cvt.s32.s16 	%r122, %r121;
	shl.b32 	%r123, %r11, 1;
	mov.u32 	%r124, _ZZ10swat_printPclS_lssE2H1;
	add.s32 	%r12, %r124, %r123;
	ld.shared.s16 	%r125, [%r12+2];
	setp.le.s32 	%p27, %r122, %r125;
	@%p27 bra 	$L__BB0_34;
	mov.u32 	%r127, _ZZ10swat_printPclS_lssE2H0;
	add.s32 	%r13, %r127, %r123;
	ld.shared.u16 	%rs101, [%r13+2];
	st.shared.u16 	[%r13+2], %rs10;
	setp.ne.s16 	%p28, %rs101, -1;
	@%p28 bra 	$L__BB0_34;
	setp.ge.s64 	%p29, %rd28, %rd69;
	@%p29 bra 	$L__BB0_34;
	cvt.u32.u64 	%r128, %rd28;
	sub.s32 	%r130, %r117, %r128;
	mad.lo.s32 	%r133, %r130, %r120, %r119;
	cvt.s32.s16 	%r134, %r133;
	ld.shared.s16 	%r135, [%r12+4];
	setp.le.s32 	%p30, %r134, %r135;
	@%p30 bra 	$L__BB0_34;
	ld.shared.u16 	%rs102, [%r13+4];
	st.shared.u16 	[%r13+4], %rs10;
	setp.eq.s16 	%p31, %rs102, -1;
	add.s64 	%rd114, %rd114, 2;
	@%p31 bra 	$L__BB0_28;
$L__BB0_34:
	ld.shared.u16 	%rs190, [%r2+2048];
$L__BB0_35:
	setp.eq.s16 	%p32, %rs190, -1;
	@%p32 bra 	$L__BB0_40;
	mov.u64 	%rd115, %rd17;
$L__BB0_37:
	cvt.s64.s16 	%rd31, %rs190;
	setp.eq.s64 	%p33, %rd115, %rd31;
	@%p33 bra 	$L__BB0_39;
	mul.wide.s16 	%r136, %rs190, 2;
	mov.u32 	%r137, _ZZ10swat_printPclS_lssE2H0;
	add.s32 	%r138, %r137, %r136;
	ld.shared.u16 	%rs190, [%r138];
	setp.eq.s16 	%p34, %rs190, -1;
	mov.u64 	%rd115, %rd31;
	@%p34 bra 	$L__BB0_40;
	bra.uni 	$L__BB0_37;
$L__BB0_39:
	setp.eq.s64 	%p35, %rd17, %rd115;
	sub.s16 	%rs103, %rs1, %rs190;
	add.s16 	%rs104, %rs103, 1025;
	mul.lo.s16 	%rs105, %rs104, %rs60;
	sub.s16 	%rs106, %rs105, %rs59;
	selp.b16 	%rs107, 0, %rs106, %p35;
	add.s16 	%rs108, %rs9, %rs107;
	st.shared.u16 	[%r5+2048], %rs108;
$L__BB0_40:
	and.b64  	%rd97, %rd16, 3072;
	setp.eq.s64 	%p36, %rd97, 1024;
	mov.u64 	%rd118, %rd18;
	@%p36 bra 	$L__BB0_55;
	ld.shared.u16 	%rs109, [%r2+4098];
	sub.s16 	%rs110, %rs109, %rs59;
	st.shared.u16 	[%r3+4098], %rs110;
	ld.shared.u16 	%rs111, [%r2+4096];
	ld.shared.u8 	%rs112, [%r4+2048];
	setp.eq.s16 	%p37, %rs112, %rs2;
	selp.b16 	%rs114, 4, 0, %p37;
	add.s16 	%rs115, %rs111, %rs114;
	add.s16 	%rs116, %rs115, -2;
	max.s16 	%rs117, %rs116, %rs110;
	max.s16 	%rs118, %rs117, 0;
	st.shared.u16 	[%r5+4098], %rs118;
	bar.sync 	0;
	ld.shared.u16 	%rs16, [%r5+4096];
	cvt.s32.s16 	%r139, %rs16;
	sub.s32 	%r140, %r139, %r1;
	ld.shared.s16 	%r141, [%r5+4098];
	setp.gt.s32 	%p38, %r140, %r141;
	cvt.u16.u64 	%rs17, %rd18;
	selp.b16 	%rs192, %rs17, -1, %p38;
	st.shared.u16 	[%r2+4096], %rs192;
	cvt.s64.s16 	%rd98, %rs192;
	setp.ne.s64 	%p39, %rd18, %rd98;
	@%p39 bra 	$L__BB0_50;
	cvt.u64.u16 	%rd99, %rs16;
	sub.s64 	%rd32, %rd99, %rd14;
	mov.u64 	%rd116, %rd18;
$L__BB0_43:
	.pragma "nounroll";
	add.s64 	%rd34, %rd116, 1;
	setp.ge.s64 	%p40, %rd116, %rd69;
	@%p40 bra 	$L__BB0_49;
	cvt.u32.u64 	%r14, %rd116;
	cvt.u32.u64 	%r142, %rd18;
	sub.s32 	%r143, %r142, %r14;
	cvt.u32.u64 	%r144, %rd32;
	cvt.u32.u64 	%r145, %rd15;
	mad.lo.s32 	%r146, %r143, %r145, %r144;
	cvt.s32.s16 	%r147, %r146;
	shl.b32 	%r148, %r14, 1;
	mov.u32 	%r149, _ZZ10swat_printPclS_lssE2H1;
	add.s32 	%r15, %r149, %r148;
	ld.shared.s16 	%r150, [%r15+2];
	setp.le.s32 	%p41, %r147, %r150;
	@%p41 bra 	$L__BB0_49;
	mov.u32 	%r152, _ZZ10swat_printPclS_lssE2H0;
	add.s32 	%r16, %r152, %r148;
	ld.shared.u16 	%rs119, [%r16+2];
	st.shared.u16 	[%r16+2], %rs17;
	setp.ne.s16 	%p42, %rs119, -1;
	@%p42 bra 	$L__BB0_49;
	setp.ge.s64 	%p43, %rd34, %rd69;
	@%p43 bra 	$L__BB0_49;
	cvt.u32.u64 	%r153, %rd34;
	sub.s32 	%r155, %r142, %r153;
	mad.lo.s32 	%r158, %r155, %r145, %r144;
	cvt.s32.s16 	%r159, %r158;
	ld.shared.s16 	%r160, [%r15+4];
	setp.le.s32 	%p44, %r159, %r160;
	@%p44 bra 	$L__BB0_49;
	ld.shared.u16 	%rs120, [%r16+4];
	st.shared.u16 	[%r16+4], %rs17;
	setp.eq.s16 	%p45, %rs120, -1;
	add.s64 	%rd116, %rd116, 2;
	@%p45 bra 	$L__BB0_43;
$L__BB0_49:
	ld.shared.u16 	%rs192, [%r2+4096];
$L__BB0_50:
	or.b64  	%rd118, %rd3, 3072;
	setp.eq.s16 	%p46, %rs192, -1;
	@%p46 bra 	$L__BB0_55;
	mov.u64 	%rd117, %rd18;
$L__BB0_52:
	cvt.s64.s16 	%rd38, %rs192;
	setp.eq.s64 	%p47, %rd117, %rd38;
	@%p47 bra 	$L__BB0_54;
	mul.wide.s16 	%r161, %rs192, 2;
	mov.u32 	%r162, _ZZ10swat_printPclS_lssE2H0;
	add.s32 	%r163, %r162, %r161;
	ld.shared.u16 	%rs192, [%r163];
	setp.eq.s16 	%p48, %rs192, -1;
	mov.u64 	%rd117, %rd38;
	@%p48 bra 	$L__BB0_55;
	bra.uni 	$L__BB0_52;
$L__BB0_54:
	setp.eq.s64 	%p49, %rd18, %rd117;
	sub.s16 	%rs121, %rs1, %rs192;
	add.s16 	%rs122, %rs121, 2049;
	mul.lo.s16 	%rs123, %rs122, %rs60;
	sub.s16 	%rs124, %rs123, %rs59;
	selp.b16 	%rs125, 0, %rs124, %p49;
	add.s16 	%rs126, %rs16, %rs125;
	st.shared.u16 	[%r5+4096], %rs126;
$L__BB0_55:
	setp.lt.u64 	%p50, %rd16, 3072;
	@%p50 bra 	$L__BB0_121;
$L__BB0_56:
	.pragma "nounroll";
	cvt.u32.u64 	%r17, %rd118;
	shl.b32 	%r164, %r17, 1;
	mov.u32 	%r165, _ZZ10swat_printPclS_lssE2H0;
	add.s32 	%r18, %r165, %r164;
	ld.shared.u16 	%rs127, [%r18+2];
	sub.s16 	%rs128, %rs127, %rs59;
	mov.u32 	%r166, _ZZ10swat_printPclS_lssE1F;
	add.s32 	%r19, %r166, %r164;
	st.shared.u16 	[%r19+2], %rs128;
	ld.shared.u16 	%rs129, [%r18];
	mov.u32 	%r167, _ZZ10swat_printPclS_lssE2S0;
	add.s32 	%r20, %r167, %r17;
	ld.shared.u8 	%rs130, [%r20];
	setp.eq.s16 	%p51, %rs130, %rs2;
	selp.b16 	%rs132, 4, 0, %p51;
	add.s16 	%rs133, %rs129, %rs132;
	add.s16 	%rs134, %rs133, -2;
	max.s16 	%rs135, %rs134, %rs128;
	max.s16 	%rs136, %rs135, 0;
	mov.u32 	%r168, _ZZ10swat_printPclS_lssE2H1;
	add.s32 	%r21, %r168, %r164;
	st.shared.u16 	[%r21+2], %rs136;
	bar.sync 	0;
	ld.shared.u16 	%rs195, [%r21];
	cvt.s32.s16 	%r169, %rs195;
	sub.s32 	%r170, %r169, %r1;
	ld.shared.s16 	%r171, [%r21+2];
	setp.gt.s32 	%p52, %r170, %r171;
	cvt.u16.u64 	%rs24, %rd118;
	selp.b16 	%rs194, %rs24, -1, %p52;
	st.shared.u16 	[%r18], %rs194;
	cvt.s64.s16 	%rd100, %rs194;
	setp.ne.s64 	%p53, %rd118, %rd100;
	@%p53 bra 	$L__BB0_65;
	cvt.u32.u16 	%r172, %rs195;
	add.s32 	%r173, %r6, %r172;
	shl.b32 	%r267, %r173, 16;
	shl.b32 	%r174, %r17, 1;
	mov.u32 	%r175, _ZZ10swat_printPclS_lssE2H0;
	add.s32 	%r176, %r175, %r174;
	add.s32 	%r266, %r176, 4;
	mov.u32 	%r177, _ZZ10swat_printPclS_lssE2H1;
	add.s32 	%r178, %r177, %r174;
	add.s32 	%r265, %r178, 4;
	shl.b32 	%r179, %r172, 16;
	cvt.u32.u16 	%r180, %rs59;
	shl.b32 	%r181, %r180, 16;
	sub.s32 	%r264, %r179, %r181;
	mov.u64 	%rd120, %rd118;
$L__BB0_58:
	.pragma "nounroll";
	setp.ge.s64 	%p54, %rd120, %rd69;
	@%p54 bra 	$L__BB0_64;
	shr.s32 	%r182, %r264, 16;
	ld.shared.s16 	%r183, [%r265+-2];
	setp.le.s32 	%p55, %r182, %r183;
	@%p55 bra 	$L__BB0_64;
	ld.shared.u16 	%rs137, [%r266+-2];
	st.shared.u16 	[%r266+-2], %rs24;
	setp.ne.s16 	%p56, %rs137, -1;
	@%p56 bra 	$L__BB0_64;
	add.s32 	%r30, %r265, 4;
	add.s64 	%rd42, %rd120, 1;
	setp.ge.s64 	%p57, %rd42, %rd69;
	@%p57 bra 	$L__BB0_64;
	shr.s32 	%r184, %r267, 16;
	ld.shared.s16 	%r185, [%r265];
	setp.le.s32 	%p58, %r184, %r185;
	@%p58 bra 	$L__BB0_64;
	add.s32 	%r31, %r266, 4;
	ld.shared.u16 	%rs138, [%r266];
	st.shared.u16 	[%r266], %rs24;
	setp.eq.s16 	%p59, %rs138, -1;
	add.s64 	%rd120, %rd42, 1;
	sub.s32 	%r264, %r264, %r7;
	sub.s32 	%r267, %r267, %r7;
	mov.u32 	%r265, %r30;
	mov.u32 	%r266, %r31;
	@%p59 bra 	$L__BB0_58;
$L__BB0_64:
	ld.shared.u16 	%rs194, [%r18];
$L__BB0_65:
	setp.eq.s16 	%p60, %rs194, -1;
	@%p60 bra 	$L__BB0_72;
	mov.u64 	%rd121, %rd118;
$L__BB0_67:
	cvt.s64.s16 	%rd45, %rs194;
	setp.ne.s64 	%p61, %rd121, %rd45;
	@%p61 bra 	$L__BB0_71;
	setp.eq.s64 	%p63, %rd118, %rd121;
	@%p63 bra 	$L__BB0_70;
	sub.s16 	%rs139, %rs24, %rs194;
	mad.lo.s16 	%rs140, %rs60, %rs139, %rs60;
	sub.s16 	%rs141, %rs140, %rs59;
	add.s16 	%rs195, %rs141, %rs195;
$L__BB0_70:
	st.shared.u16 	[%r21], %rs195;
	bra.uni 	$L__BB0_72;
$L__BB0_71:
	mul.wide.s16 	%r186, %rs194, 2;
	mov.u32 	%r187, _ZZ10swat_printPclS_lssE2H0;
	add.s32 	%r188, %r187, %r186;
	ld.shared.u16 	%rs194, [%r188];
	setp.ne.s16 	%p62, %rs194, -1;
	mov.u64 	%rd121, %rd45;
	@%p62 bra 	$L__BB0_67;
$L__BB0_72:
	add.s64 	%rd46, %rd118, 1024;
	ld.shared.u16 	%rs142, [%r18+2050];
	sub.s16 	%rs143, %rs142, %rs59;
	st.shared.u16 	[%r19+2050], %rs143;
	ld.shared.u16 	%rs144, [%r18+2048];
	ld.shared.u8 	%rs145, [%r20+1024];
	setp.eq.s16 	%p64, %rs145, %rs2;
	selp.b16 	%rs147, 4, 0, %p64;
	add.s16 	%rs148, %rs144, %rs147;
	add.s16 	%rs149, %rs148, -2;
	max.s16 	%rs150, %rs149, %rs143;
	max.s16 	%rs151, %rs150, 0;
	st.shared.u16 	[%r21+2050], %rs151;
	bar.sync 	0;
	ld.shared.u16 	%rs198, [%r21+2048];
	cvt.s32.s16 	%r189, %rs198;
	sub.s32 	%r190, %r189, %r1;
	ld.shared.s16 	%r191, [%r21+2050];
	setp.gt.s32 	%p65, %r190, %r191;
	cvt.u16.u64 	%rs33, %rd46;
	selp.b16 	%rs197, %rs33, -1, %p65;
	st.shared.u16 	[%r18+2048], %rs197;
	cvt.s64.s16 	%rd101, %rs197;
	setp.ne.s64 	%p66, %rd46, %rd101;
	@%p66 bra 	$L__BB0_81;
	cvt.u64.u16 	%rd102, %rs198;
	sub.s64 	%rd47, %rd102, %rd14;
	mov.u64 	%rd122, %rd46;
$L__BB0_74:
	.pragma "nounroll";
	add.s64 	%rd49, %rd122, 1;
	setp.ge.s64 	%p67, %rd122, %rd69;
	@%p67 bra 	$L__BB0_80;
	cvt.u32.u64 	%r34, %rd122;
	cvt.u32.u64 	%r192, %rd46;
	sub.s32 	%r193, %r192, %r34;
	cvt.u32.u64 	%r194, %rd47;
	cvt.u32.u64 	%r195, %rd15;
	mad.lo.s32 	%r196, %r193, %r195, %r194;
	cvt.s32.s16 	%r197, %r196;
	shl.b32 	%r198, %r34, 1;
	mov.u32 	%r199, _ZZ10swat_printPclS_lssE2H1;
	add.s32 	%r35, %r199, %r198;
	ld.shared.s16 	%r200, [%r35+2];
	setp.le.s32 	%p68, %r197, %r200;
	@%p68 bra 	$L__BB0_80;
	shl.b32 	%r201, %r34, 1;
	mov.u32 	%r202, _ZZ10swat_printPclS_lssE2H0;
	add.s32 	%r36, %r202, %r201;
	ld.shared.u16 	%rs152, [%r36+2];
	st.shared.u16 	[%r36+2], %rs33;
	setp.ne.s16 	%p69, %rs152, -1;
	@%p69 bra 	$L__BB0_80;
	setp.ge.s64 	%p70, %rd49, %rd69;
	@%p70 bra 	$L__BB0_80;
	cvt.u32.u64 	%r203, %rd49;
	cvt.u32.u64 	%r204, %rd46;
	sub.s32 	%r205, %r204, %r203;
	mad.lo.s32 	%r208, %r205, %r195, %r194;
	cvt.s32.s16 	%r209, %r208;
	ld.shared.s16 	%r210, [%r35+4];
	setp.le.s32 	%p71, %r209, %r210;
	@%p71 bra 	$L__BB0_80;
	ld.shared.u16 	%rs153, [%r36+4];
	st.shared.u16 	[%r36+4], %rs33;
	setp.eq.s16 	%p72, %rs153, -1;
	add.s64 	%rd122, %rd122, 2;
	@%p72 bra 	$L__BB0_74;
$L__BB0_80:
	ld.shared.u16 	%rs197, [%r18+2048];
$L__BB0_81:
	setp.eq.s16 	%p73, %rs197, -1;
	@%p73 bra 	$L__BB0_88;
	mov.u64 	%rd123, %rd46;
$L__BB0_83:
	cvt.s64.s16 	%rd52, %rs197;
	setp.eq.s64 	%p74, %rd123, %rd52;
	@%p74 bra 	$L__BB0_85;
	mul.wide.s16 	%r211, %rs197, 2;
	mov.u32 	%r212, _ZZ10swat_printPclS_lssE2H0;
	add.s32 	%r213, %r212, %r211;
	ld.shared.u16 	%rs197, [%r213];
	setp.eq.s16 	%p75, %rs197, -1;
	mov.u64 	%rd123, %rd52;
	@%p75 bra 	$L__BB0_88;
	bra.uni 	$L__BB0_83;
$L__BB0_85:
	setp.eq.s64 	%p76, %rd46, %rd123;
	@%p76 bra 	$L__BB0_87;
	sub.s16 	%rs154, %rs33, %rs197;
	mad.lo.s16 	%rs155, %rs60, %rs154, %rs60;
	sub.s16 	%rs156, %rs155, %rs59;
	add.s16 	%rs198, %rs156, %rs198;
$L__BB0_87:
	st.shared.u16 	[%r21+2048], %rs198;
$L__BB0_88:
	add.s64 	%rd53, %rd118, 2048;
	ld.shared.u16 	%rs157, [%r18+4098];
	sub.s16 	%rs158, %rs157, %rs59;
	st.shared.u16 	[%r19+4098], %rs158;
	ld.shared.u16 	%rs159, [%r18+4096];
	ld.shared.u8 	%rs160, [%r20+2048];
	setp.eq.s16 	%p77, %rs160, %rs2;
	selp.b16 	%rs162, 4, 0, %p77;
	add.s16 	%rs163, %rs159, %rs162;
	add.s16 	%rs164, %rs163, -2;
	max.s16 	%rs165, %rs164, %rs158;
	max.s16 	%rs166, %rs165, 0;
	st.shared.u16 	[%r21+4098], %rs166;
	bar.sync 	0;
	ld.shared.u16 	%rs201, [%r21+4096];
	cvt.s32.s16 	%r214, %rs201;
	sub.s32 	%r215, %r214, %r1;
	ld.shared.s16 	%r216, [%r21+4098];
	setp.gt.s32 	%p78, %r215, %r216;
	cvt.u16.u64 	%rs42, %rd53;
	selp.b16 	%rs200, %rs42, -1, %p78;
	st.shared.u16 	[%r18+4096], %rs200;
	cvt.s64.s16 	%rd103, %rs200;
	setp.ne.s64 	%p79, %rd53, %rd103;
	@%p79 bra 	$L__BB0_97;
	cvt.u64.u16 	%rd104, %rs201;
	sub.s64 	%rd54, %rd104, %rd14;
	mov.u64 	%rd124, %rd53;
$L__BB0_90:
	.pragma "nounroll";
	add.s64 	%rd56, %rd124, 1;
	setp.ge.s64 	%p80, %rd124, %rd69;
	@%p80 bra 	$L__BB0_96;
	cvt.u32.u64 	%r37, %rd124;
	cvt.u32.u64 	%r217, %rd53;
	sub.s32 	%r218, %r217, %r37;
	cvt.u32.u64 	%r219, %rd54;
	cvt.u32.u64 	%r220, %rd15;
	mad.lo.s32 	%r221, %r218, %r220, %r219;
	cvt.s32.s16 	%r222, %r221;
	shl.b32 	%r223, %r37, 1;
	mov.u32 	%r224, _ZZ10swat_printPclS_lssE2H1;
	add.s32 	%r38, %r224, %r223;
	ld.shared.s16 	%r225, [%r38+2];
	setp.le.s32 	%p81, %r222, %r225;
	@%p81 bra 	$L__BB0_96;
	shl.b32 	%r226, %r37, 1;
	mov.u32 	%r227, _ZZ10swat_printPclS_lssE2H0;
	add.s32 	%r39, %r227, %r226;
	ld.shared.u16 	%rs167, [%r39+2];
	st.shared.u16 	[%r39+2], %rs42;
	setp.ne.s16 	%p82, %rs167, -1;
	@%p82 bra 	$L__BB0_96;
	setp.ge.s64 	%p83, %rd56, %rd69;
	@%p83 bra 	$L__BB0_96;
	cvt.u32.u64 	%r228, %rd56;
	cvt.u32.u64 	%r229, %rd53;
	sub.s32 	%r230, %r229, %r228;
	mad.lo.s32 	%r233, %r230, %r220, %r219;
	cvt.s32.s16 	%r234, %r233;
	ld.shared.s16 	%r235, [%r38+4];
	setp.le.s32 	%p84, %r234, %r235;
	@%p84 bra 	$L__BB0_96;
	ld.shared.u16 	%rs168, [%r39+4];
	st.shared.u16 	[%r39+4], %rs42;
	setp.eq.s16 	%p85, %rs168, -1;
	add.s64 	%rd124, %rd124, 2;
	@%p85 bra 	$L__BB0_90;
$L__BB0_96:
	ld.shared.u16 	%rs200, [%r18+4096];
$L__BB0_97:
	setp.eq.s16 	%p86, %rs200, -1;
	@%p86 bra 	$L__BB0_104;
	mov.u64 	%rd125, %rd53;
$L__BB0_99:
	cvt.s64.s16 	%rd59, %rs200;
	setp.eq.s64 	%p87, %rd125, %rd59;
	@%p87 bra 	$L__BB0_101;
	mul.wide.s16 	%r236, %rs200, 2;
	mov.u32 	%r237, _ZZ10swat_printPclS_lssE2H0;
	add.s32 	%r238, %r237, %r236;
	ld.shared.u16 	%rs200, [%r238];
	setp.eq.s16 	%p88, %rs200, -1;
	mov.u64 	%rd125, %rd59;
	@%p88 bra 	$L__BB0_104;
	bra.uni 	$L__BB0_99;
$L__BB0_101:
	setp.eq.s64 	%p89, %rd53, %rd125;
	@%p89 bra 	$L__BB0_103;
	sub.s16 	%rs169, %rs42, %rs200;
	mad.lo.s16 	%rs170, %rs60, %rs169, %rs60;
	sub.s16 	%rs171, %rs170, %rs59;
	add.s16 	%rs201, %rs171, %rs201;
$L__BB0_103:
	st.shared.u16 	[%r21+4096], %rs201;
$L__BB0_104:
	add.s64 	%rd60, %rd118, 3072;
	ld.shared.u16 	%rs172, [%r18+6146];
	sub.s16 	%rs173, %rs172, %rs59;
	st.shared.u16 	[%r19+6146], %rs173;
	ld.shared.u16 	%rs174, [%r18+6144];
	ld.shared.u8 	%rs175, [%r20+3072];
	setp.eq.s16 	%p90, %rs175, %rs2;
	selp.b16 	%rs177, 4, 0, %p90;
	add.s16 	%rs178, %rs174, %rs177;
	add.s16 	%rs179, %rs178, -2;
	max.s16 	%rs180, %rs179, %rs173;
	max.s16 	%rs181, %rs180, 0;
	st.shared.u16 	[%r21+6146], %rs181;
	bar.sync 	0;
	ld.shared.u16 	%rs204, [%r21+6144];
	cvt.s32.s16 	%r239, %rs204;
	sub.s32 	%r240, %r239, %r1;
	ld.shared.s16 	%r241, [%r21+6146];
	setp.gt.s32 	%p91, %r240, %r241;
	cvt.u16.u64 	%rs51, %rd60;
	selp.b16 	%rs203, %rs51, -1, %p91;
	st.shared.u16 	[%r18+6144], %rs203;
	cvt.s64.s16 	%rd105, %rs203;
	setp.ne.s64 	%p92, %rd60, %rd105;
	@%p92 bra 	$L__BB0_113;
	cvt.u64.u16 	%rd106, %rs204;
	sub.s64 	%rd61, %rd106, %rd14;
	mov.u64 	%rd126, %rd60;
$L__BB0_106:
	.pragma "nounroll";
	add.s64 	%rd63, %rd126, 1;
	setp.ge.s64 	%p93, %rd126, %rd69;
	@%p93 bra 	$L__BB0_112;
	cvt.u32.u64 	%r40, %rd126;
	cvt.u32.u64 	%r242, %rd60;
	sub.s32 	%r243, %r242, %r40;
	cvt.u32.u64 	%r244, %rd61;
	cvt.u32.u64 	%r245, %rd15;
	mad.lo.s32 	%r246, %r243, %r245, %r244;
	cvt.s32.s16 	%r247, %r246;
	shl.b32 	%r248, %r40, 1;
	mov.u32 	%r249, _ZZ10swat_printPclS_lssE2H1;
	add.s32 	%r41, %r249, %r248;
	ld.shared.s16 	%r250, [%r41+2];
	setp.le.s32 	%p94, %r247, %r250;
	@%p94 bra 	$L__BB0_112;
	shl.b32 	%r251, %r40, 1;
	mov.u32 	%r252, _ZZ10swat_printPclS_lssE2H0;
	add.s32 	%r42, %r252, %r251;
	ld.shared.u16 	%rs182, [%r42+2];
	st.shared.u16 	[%r42+2], %rs51;
	setp.ne.s16 	%p95, %rs182, -1;
	@%p95 bra 	$L__BB0_112;
	setp.ge.s64 	%p96, %rd63, %rd69;
	@%p96 bra 	$L__BB0_112;
	cvt.u32.u64 	%r253, %rd63;
	cvt.u32.u64 	%r254, %rd60;
	sub.s32 	%r255, %r254, %r253;
	mad.lo.s32 	%r258, %r255, %r245, %r244;
	cvt.s32.s16 	%r259, %r258;
	ld.shared.s16 	%r260, [%r41+4];
	setp.le.s32 	%p97, %r259, %r260;
	@%p97 bra 	$L__BB0_112;
	ld.shared.u16 	%rs183, [%r42+4];
	st.shared.u16 	[%r42+4], %rs51;
	setp.eq.s16 	%p98, %rs183, -1;
	add.s64 	%rd126, %rd126, 2;
	@%p98 bra 	$L__BB0_106;
$L__BB0_112:
	ld.shared.u16 	%rs203, [%r18+6144];
$L__BB0_113:
	setp.eq.s16 	%p99, %rs203, -1;
	@%p99 bra 	$L__BB0_120;
	mov.u64 	%rd127, %rd60;
$L__BB0_115:
	cvt.s64.s16 	%rd66, %rs203;
	setp.eq.s64 	%p100, %rd127, %rd66;
	@%p100 bra 	$L__BB0_117;
	mul.wide.s16 	%r261, %rs203, 2;
	mov.u32 	%r262, _ZZ10swat_printPclS_lssE2H0;
	add.s32 	%r263, %r262, %r261;
	ld.shared.u16 	%rs203, [%r263];
	setp.eq.s16 	%p101, %rs203, -1;
	mov.u64 	%rd127, %rd66;
	@%p101 bra 	$L__BB0_120;
	bra.uni 	$L__BB0_115;
$L__BB0_117:
	setp.eq.s64 	%p102, %rd60, %rd127;
	@%p102 bra 	$L__BB0_119;
	sub.s16 	%rs184, %rs51, %rs203;
	mad.lo.s16 	%rs185, %rs60, %rs184, %rs60;
	sub.s16 	%rs186, %rs185, %rs59;
	add.s16 	%rs204, %rs186, %rs204;
$L__BB0_119:
	st.shared.u16 	[%r21+6144], %rs204;
$L__BB0_120:
	add.s64 	%rd118, %rd118, 4096;
	setp.lt.s64 	%p103, %rd118, %rd69;
	@%p103 bra 	$L__BB0_56;
$L__BB0_121:
	add.s64 	%rd111, %rd111, 1;
	setp.ne.s64 	%p104, %rd111, 4096;
	@%p104 bra 	$L__BB0_9;
$L__BB0_122:
	ret;

}


// ===== COMPILED SASS (sm_100) =====

	.target	sm_100

	.elftype	@"ET_EXEC"


//--------------------- .note.nv.tkinfo           --------------------------
	.section	.note.nv.tkinfo,"",@"SHT_NOTE"
	.sectionflags	@"SHF_NOTE_NV_TKINFO"
	.tkinfo
        /*0018*/ 	.word	0x00000002
        /*0030*/ 	.string	""
        /*0030*/ 	.string	"ptxas"
        /*0030*/ 	.string	"Cuda compilation tools, release 13.0, V13.0.88"
        /*0030*/ 	.string	"Build cuda_13.0.r13.0/compiler.36424714_0"
        /*0030*/ 	.string	"-arch sm_100 -m 64 "



//--------------------- .note.nv.cuinfo           --------------------------
	.section	.note.nv.cuinfo,"",@"SHT_NOTE"
	.sectionflags	@"SHF_NOTE_NV_CUINFO"
        /*0018*/ 	.short	0x0002
        /*001a*/ 	.short	0x0064
        /*001c*/ 	.short	0x0082
	.zero		2


//--------------------- .nv.info                  --------------------------
	.section	.nv.info,"",@"SHT_CUDA_INFO"
	.align	4


	//----- nvinfo : EIATTR_REGCOUNT
	.align		4
        /*0000*/ 	.byte	0x04, 0x2f
        /*0002*/ 	.short	(.L_1 - .L_0)
	.align		4
.L_0:
        /*0004*/ 	.word	index@(_Z10swat_printPclS_lss)
        /*0008*/ 	.word	0x00000020


	//----- nvinfo : EIATTR_FRAME_SIZE
	.align		4
.L_1:
        /*000c*/ 	.byte	0x04, 0x11
        /*000e*/ 	.short	(.L_3 - .L_2)
	.align		4
.L_2:
        /*0010*/ 	.word	index@(_Z10swat_printPclS_lss)
        /*0014*/ 	.word	0x00000000


	//----- nvinfo : EIATTR_MIN_STACK_SIZE
	.align		4
.L_3:
        /*0018*/ 	.byte	0x04, 0x12
        /*001a*/ 	.short	(.L_5 - .L_4)
	.align		4
.L_4:
        /*001c*/ 	.word	index@(_Z10swat_printPclS_lss)
        /*0020*/ 	.word	0x00000000
.L_5:


//--------------------- .nv.compat                --------------------------
	.section	.nv.compat,"",@"SHT_CUDA_COMPAT_INFO"
	.align	4
        /*0000*/ 	.byte	0x02, 0x09, 0x00, 0x00, 0x02, 0x02, 0x01, 0x00, 0x02, 0x05, 0x05, 0x00, 0x03, 0x07, 0x01, 0x01
        /*0010*/ 	.byte	0x02, 0x03, 0x00, 0x00, 0x02, 0x06, 0x01, 0x00, 0x04, 0x0b, 0x08, 0x00, 0x09, 0x00, 0x00, 0x00
        /*0020*/ 	.byte	0x00, 0x00, 0x00, 0x00


//--------------------- .nv.info._Z10swat_printPclS_lss --------------------------
	.section	.nv.info._Z10swat_printPclS_lss,"",@"SHT_CUDA_INFO"
	.sectionflags	@""
	.align	4


	//----- nvinfo : EIATTR_CUDA_API_VERSION
	.align		4
        /*0000*/ 	.byte	0x04, 0x37
        /*0002*/ 	.short	(.L_7 - .L_6)
.L_6:
        /*0004*/ 	.word	0x00000082


	//----- nvinfo : EIATTR_KPARAM_INFO
	.align		4
.L_7:
        /*0008*/ 	.byte	0x04, 0x17
        /*000a*/ 	.short	(.L_9 - .L_8)
.L_8:
        /*000c*/ 	.word	0x00000000
        /*0010*/ 	.short	0x0005
        /*0012*/ 	.short	0x0022
        /*0014*/ 	.byte	0x00, 0xf0, 0x09, 0x00


	//----- nvinfo : EIATTR_KPARAM_INFO
	.align		4
.L_9:
        /*0018*/ 	.byte	0x04, 0x17
        /*001a*/ 	.short	(.L_11 - .L_10)
.L_10:
        /*001c*/ 	.word	0x00000000
        /*0020*/ 	.short	0x0004
        /*0022*/ 	.short	0x0020
        /*0024*/ 	.byte	0x00, 0xf0, 0x09, 0x00


	//----- nvinfo : EIATTR_KPARAM_INFO
	.align		4
.L_11:
        /*0028*/ 	.byte	0x04, 0x17
        /*002a*/ 	.short	(.L_13 - .L_12)
.L_12:
        /*002c*/ 	.word	0x00000000
        /*0030*/ 	.short	0x0003
        /*0032*/ 	.short	0x0018
        /*0034*/ 	.byte	0x00, 0xf0, 0x21, 0x00


	//----- nvinfo : EIATTR_KPARAM_INFO
	.align		4
.L_13:
        /*0038*/ 	.byte	0x04, 0x17
        /*003a*/ 	.short	(.L_15 - .L_14)
.L_14:
        /*003c*/ 	.word	0x00000000
        /*0040*/ 	.short	0x0002
        /*0042*/ 	.short	0x0010
        /*0044*/ 	.byte	0x00, 0xf5, 0x21, 0x00


	//----- nvinfo : EIATTR_KPARAM_INFO
	.align		4
.L_15:
        /*0048*/ 	.byte	0x04, 0x17
        /*004a*/ 	.short	(.L_17 - .L_16)
.L_16:
        /*004c*/ 	.word	0x00000000
        /*0050*/ 	.short	0x0001
        /*0052*/ 	.short	0x0008
        /*0054*/ 	.byte	0x00, 0xf0, 0x21, 0x00


	//----- nvinfo : EIATTR_KPARAM_INFO
	.align		4
.L_17:
        /*0058*/ 	.byte	0x04, 0x17
        /*005a*/ 	.short	(.L_19 - .L_18)
.L_18:
        /*005c*/ 	.word	0x00000000
        /*0060*/ 	.short	0x0000
        /*0062*/ 	.short	0x0000
        /*0064*/ 	.byte	0x00, 0xf5, 0x21, 0x00


	//----- nvinfo : EIATTR_SPARSE_MMA_MASK
	.align		4
.L_19:
        /*0068*/ 	.byte	0x03, 0x50
        /*006a*/ 	.short	0x0000


	//----- nvinfo : EIATTR_MAXREG_COUNT
	.align		4
        /*006c*/ 	.byte	0x03, 0x1b
        /*006e*/ 	.short	0x00ff


	//----- nvinfo : EIATTR_NUM_BARRIERS
	.align		4
        /*0070*/ 	.byte	0x02, 0x4c
        /*0072*/ 	.byte	0x01
	.zero		1


	//----- nvinfo : EIATTR_MERCURY_ISA_VERSION
	.align		4
        /*0074*/ 	.byte	0x03, 0x5f
        /*0076*/ 	.short	0x0101


	//----- nvinfo : EIATTR_VRC_CTA_INIT_COUNT
	.align		4
        /*0078*/ 	.byte	0x02, 0x4a
	.zero		1
	.zero		1


	//----- nvinfo : EIATTR_EXIT_INSTR_OFFSETS
	.align		4
        /*007c*/ 	.byte	0x04, 0x1c
        /*007e*/ 	.short	(.L_21 - .L_20)


	//   ....[0]....
.L_20:
        /*0080*/ 	.word	0x000000f0


	//   ....[1]....
        /*0084*/ 	.word	0x000045c0


	//----- nvinfo : EIATTR_CRS_STACK_SIZE
	.align		4
.L_21:
        /*0088*/ 	.byte	0x04, 0x1e
        /*008a*/ 	.short	(.L_23 - .L_22)
.L_22:
        /*008c*/ 	.word	0x00000000


	//----- nvinfo : EIATTR_CBANK_PARAM_SIZE
	.align		4
.L_23:
        /*0090*/ 	.byte	0x03, 0x19
        /*0092*/ 	.short	0x0024


	//----- nvinfo : EIATTR_PARAM_CBANK
	.align		4
        /*0094*/ 	.byte	0x04, 0x0a
        /*0096*/ 	.short	(.L_25 - .L_24)
	.align		4
.L_24:
        /*0098*/ 	.word	index@(.nv.constant0._Z10swat_printPclS_lss)
        /*009c*/ 	.short	0x0380
        /*009e*/ 	.short	0x0024


	//----- nvinfo : EIATTR_SW_WAR
	.align		4
.L_25:
        /*00a0*/ 	.byte	0x04, 0x36
        /*00a2*/ 	.short	(.L_27 - .L_26)
.L_26:
        /*00a4*/ 	.word	0x00000008
.L_27:


//--------------------- .nv.callgraph             --------------------------
	.section	.nv.callgraph,"",@"SHT_CUDA_CALLGRAPH"
	.align	4
	.sectionentsize	8
	.align		4
        /*0000*/ 	.word	0x00000000
	.align		4
        /*0004*/ 	.word	0xffffffff
	.align		4
        /*0008*/ 	.word	0x00000000
	.align		4
        /*000c*/ 	.word	0xfffffffe
	.align		4
        /*0010*/ 	.word	0x00000000
	.align		4
        /*0014*/ 	.word	0xfffffffd
	.align		4
        /*0018*/ 	.word	0x00000000
	.align		4
        /*001c*/ 	.word	0xfffffffc


//--------------------- .text._Z10swat_printPclS_lss --------------------------
	.section	.text._Z10swat_printPclS_lss,"ax",@progbits
	.align	128
        .global         _Z10swat_printPclS_lss
        .type           _Z10swat_printPclS_lss,@function
        .size           _Z10swat_printPclS_lss,(.L_x_74 - _Z10swat_printPclS_lss)
        .other          _Z10swat_printPclS_lss,@"STO_CUDA_ENTRY STV_DEFAULT"
_Z10swat_printPclS_lss:
.text._Z10swat_printPclS_lss:
[----:B------:R-:W-:Y:S08]  /*0000*/  LDC R1, c[0x0][0x37c] ;  /* 0x0000df00ff017b82 */ /* 0x000ff00000000800 */
[----:B------:R-:W0:Y:S01]  /*0010*/  LDC.64 R4, c[0x0][0x398] ;  /* 0x0000e600ff047b82 */ /* 0x000e220000000a00 */
[----:B------:R-:W1:Y:S01]  /*0020*/  LDCU UR7, c[0x0][0x370] ;  /* 0x00006e00ff0777ac */ /* 0x000e620008000800 */
[----:B------:R-:W-:-:S06]  /*0030*/  UMOV UR5, URZ ;  /* 0x000000ff00057c82 */ /* 0x000fcc0008000000 */
[----:B------:R-:W-:Y:S08]  /*0040*/  S2UR UR4, SR_CTAID.X ;  /* 0x00000000000479c3 */ /* 0x000ff00000002500 */
[----:B------:R-:W1:Y:S01]  /*0050*/  S2UR UR6, SR_CTAID.Y ;  /* 0x00000000000679c3 */ /* 0x000e620000002600 */
[----:B0-----:R-:W-:-:S04]  /*0060*/  SHF.R.S32.HI R3, RZ, 0x1f, R5 ;  /* 0x0000001fff037819 */ /* 0x001fc80000011405 */
[----:B------:R-:W-:-:S05]  /*0070*/  LEA.HI R0, P0, R3, R4, RZ, 0xc ;  /* 0x0000000403007211 */ /* 0x000fca00078160ff */
[----:B------:R-:W-:-:S05]  /*0080*/  IMAD.X R3, RZ, RZ, R5, P0 ;  /* 0x000000ffff037224 */ /* 0x000fca00000e0605 */
[--C-:B------:R-:W-:Y:S01]  /*0090*/  SHF.R.S64 R0, R0, 0xc, R3.reuse ;  /* 0x0000000c00007819 */ /* 0x100fe20000001003 */
[----:B-1----:R-:W-:Y:S01]  /*00a0*/  UIMAD.WIDE.U32 UR4, UR6, UR7, UR4 ;  /* 0x00000007060472a5 */ /* 0x002fe2000f8e0004 */
[----:B------:R-:W-:-:S05]  /*00b0*/  SHF.R.S32.HI R2, RZ, 0xc, R3 ;  /* 0x0000000cff027819 */ /* 0x000fca0000011403 */
[----:B------:R-:W-:Y:S01]  /*00c0*/  IMAD.U32 R5, RZ, RZ, UR5 ;  /* 0x00000005ff057e24 */ /* 0x000fe2000f8e00ff */
[----:B------:R-:W-:-:S04]  /*00d0*/  ISETP.LE.U32.AND P0, PT, R0, UR4, PT ;  /* 0x0000000400007c0c */ /* 0x000fc8000bf03070 */
[----:B------:R-:W-:-:S13]  /*00e0*/  ISETP.GE.AND.EX P0, PT, R5, R2, PT, P0 ;  /* 0x000000020500720c */ /* 0x000fda0003f06300 */
[----:B------:R-:W-:Y:S05]  /*00f0*/  @P0 EXIT ;  /* 0x000000000000094d */ /* 0x000fea0003800000 */
[----:B------:R-:W0:Y:S01]  /*0100*/  S2R R7, SR_TID.X ;  /* 0x0000000000077919 */ /* 0x000e220000002100 */
[----:B------:R-:W0:Y:S01]  /*0110*/  LDC.64 R2, c[0x0][0x388] ;  /* 0x0000e200ff027b82 */ /* 0x000e220000000a00 */
[----:B------:R-:W1:Y:S01]  /*0120*/  LDCU.64 UR6, c[0x0][0x380] ;  /* 0x00007000ff0677ac */ /* 0x000e620008000a00 */
[----:B------:R-:W-:Y:S01]  /*0130*/  BSSY.RECONVERGENT B0, `(.L_x_0) ;  /* 0x0000084000007945 */ /* 0x000fe20003800200 */
[----:B------:R-:W2:Y:S01]  /*0140*/  LDCU.64 UR8, c[0x0][0x380] ;  /* 0x00007000ff0877ac */ /* 0x000ea20008000a00 */
[----:B0-----:R-:W-:-:S04]  /*0150*/  ISETP.GE.U32.AND P0, PT, R7, R2, PT ;  /* 0x000000020700720c */ /* 0x001fc80003f06070 */
[----:B------:R-:W-:-:S13]  /*0160*/  ISETP.GE.AND.EX P0, PT, RZ, R3, PT, P0 ;  /* 0x00000003ff00720c */ /* 0x000fda0003f06300 */
[----:B-12---:R-:W-:Y:S05]  /*0170*/  @P0 BRA `(.L_x_1) ;  /* 0x0000000400fc0947 */ /* 0x006fea0003800000 */
[----:B------:R-:W-:Y:S01]  /*0180*/  LOP3.LUT R5, RZ, R7, RZ, 0x33, !PT ;  /* 0x00000007ff057212 */ /* 0x000fe200078e33ff */
[----:B------:R-:W0:Y:S01]  /*0190*/  LDC.64 R16, c[0x0][0x358] ;  /* 0x0000d600ff107b82 */ /* 0x000e220000000a00 */
[----:B------:R-:W-:Y:S02]  /*01a0*/  BSSY.RECONVERGENT B1, `(.L_x_2) ;  /* 0x0000039000017945 */ /* 0x000fe40003800200 */
[----:B------:R-:W-:Y:S01]  /*01b0*/  IADD3 R26, P2, PT, R5, R2, RZ ;  /* 0x00000002051a7210 */ /* 0x000fe20007f5e0ff */
[----:B------:R-:W-:-:S03]  /*01c0*/  IMAD.MOV.U32 R5, RZ, RZ, R7 ;  /* 0x000000ffff057224 */ /* 0x000fc600078e0007 */
[C---:B------:R-:W-:Y:S02]  /*01d0*/  LOP3.LUT R0, R26.reuse, 0xc00, RZ, 0xc0, !PT ;  /* 0x00000c001a007812 */ /* 0x040fe400078ec0ff */
[----:B------:R-:W-:Y:S02]  /*01e0*/  ISETP.GE.U32.AND P0, PT, R26, 0xc00, PT ;  /* 0x00000c001a00780c */ /* 0x000fe40003f06070 */
[----:B------:R-:W-:Y:S01]  /*01f0*/  ISETP.NE.U32.AND P1, PT, R0, 0xc00, PT ;  /* 0x00000c000000780c */ /* 0x000fe20003f25070 */
[----:B------:R-:W-:Y:S01]  /*0200*/  IMAD.MOV.U32 R0, RZ, RZ, RZ ;  /* 0x000000ffff007224 */ /* 0x000fe200078e00ff */
[----:B------:R-:W-:Y:S02]  /*0210*/  IADD3.X R11, PT, PT, R3, -0x1, RZ, P2, !PT ;  /* 0xffffffff030b7810 */ /* 0x000fe400017fe4ff */
[----:B------:R-:W-:Y:S02]  /*0220*/  ISETP.NE.AND.EX P1, PT, RZ, RZ, PT, P1 ;  /* 0x000000ffff00720c */ /* 0x000fe40003f25310 */
[----:B------:R-:W-:-:S11]  /*0230*/  ISETP.GE.U32.AND.EX P0, PT, R11, RZ, PT, P0 ;  /* 0x000000ff0b00720c */ /* 0x000fd60003f06100 */
[----:B------:R-:W-:Y:S05]  /*0240*/  @!P1 BRA `(.L_x_3) ;  /* 0x0000000000b89947 */ /* 0x000fea0003800000 */
[----:B------:R-:W1:Y:S01]  /*0250*/  S2R R5, SR_CgaCtaId ;  /* 0x0000000000057919 */ /* 0x000e620000008800 */
[----:B------:R-:W2:Y:S01]  /*0260*/  LDC.64 R8, c[0x0][0x390] ;  /* 0x0000e400ff087b82 */ /* 0x000ea20000000a00 */
[----:B------:R-:W-:Y:S01]  /*0270*/  MOV R0, 0x400 ;  /* 0x0000040000007802 */ /* 0x000fe20000000f00 */
[----:B------:R-:W-:Y:S01]  /*0280*/  IMAD.MOV.U32 R13, RZ, RZ, RZ ;  /* 0x000000ffff0d7224 */ /* 0x000fe200078e00ff */
[----:B------:R-:W-:Y:S01]  /*0290*/  SHF.R.U64 R26, R26, 0xa, R11 ;  /* 0x0000000a1a1a7819 */ /* 0x000fe2000000120b */
[----:B------:R-:W-:Y:S02]  /*02a0*/  IMAD.MOV.U32 R25, RZ, RZ, RZ ;  /* 0x000000ffff197224 */ /* 0x000fe400078e00ff */
[C---:B------:R-:W-:Y:S02]  /*02b0*/  VIADD R6, R0.reuse, 0x1001 ;  /* 0x0000100100067836 */ /* 0x040fe40000000000 */
[C---:B------:R-:W-:Y:S02]  /*02c0*/  VIADD R12, R0.reuse, 0x2002 ;  /* 0x00002002000c7836 */ /* 0x040fe40000000000 */
[----:B------:R-:W-:-:S02]  /*02d0*/  VIADD R18, R0, 0x4004 ;  /* 0x0000400400127836 */ /* 0x000fc40000000000 */
[----:B------:R-:W-:Y:S02]  /*02e0*/  VIADD R20, R0, 0x6006 ;  /* 0x0000600600147836 */ /* 0x000fe40000000000 */
[----:B------:R-:W-:-:S05]  /*02f0*/  VIADD R26, R26, 0x1 ;  /* 0x000000011a1a7836 */ /* 0x000fca0000000000 */
[----:B------:R-:W-:Y:S02]  /*0300*/  LOP3.LUT R26, R26, 0x3, RZ, 0xc0, !PT ;  /* 0x000000031a1a7812 */ /* 0x000fe400078ec0ff */
[C---:B-1----:R-:W-:Y:S01]  /*0310*/  LEA R4, R5.reuse, R0, 0x18 ;  /* 0x0000000005047211 */ /* 0x042fe200078ec0ff */
[----:B------:R-:W-:Y:S01]  /*0320*/  IMAD.MOV.U32 R0, RZ, RZ, RZ ;  /* 0x000000ffff007224 */ /* 0x000fe200078e00ff */
[C---:B------:R-:W-:Y:S02]  /*0330*/  LEA R6, R5.reuse, R6, 0x18 ;  /* 0x0000000605067211 */ /* 0x040fe400078ec0ff */
[C---:B------:R-:W-:Y:S02]  /*0340*/  LEA R12, R5.reuse, R12, 0x18 ;  /* 0x0000000c050c7211 */ /* 0x040fe400078ec0ff */
[C---:B------:R-:W-:Y:S02]  /*0350*/  LEA R18, R5.reuse, R18, 0x18 ;  /* 0x0000001205127211 */ /* 0x040fe400078ec0ff */
[----:B------:R-:W-:Y:S01]  /*0360*/  LEA R20, R5, R20, 0x18 ;  /* 0x0000001405147211 */ /* 0x000fe200078ec0ff */
[----:B------:R-:W-:-:S07]  /*0370*/  IMAD.MOV.U32 R5, RZ, RZ, R7 ;  /* 0x000000ffff057224 */ /* 0x000fce00078e0007 */
.L_x_4:
[C---:B0-----:R-:W-:Y:S02]  /*0380*/  R2UR UR10, R16.reuse ;  /* 0x00000000100a72ca */ /* 0x041fe400000e0000 */
[C---:B------:R-:W-:Y:S02]  /*0390*/  R2UR UR11, R17.reuse ;  /* 0x00000000110b72ca */ /* 0x040fe400000e0000 */
[----:B------:R-:W-:Y:S02]  /*03a0*/  R2UR UR12, R16 ;  /* 0x00000000100c72ca */ /* 0x000fe400000e0000 */
[----:B------:R-:W-:Y:S02]  /*03b0*/  R2UR UR13, R17 ;  /* 0x00000000110d72ca */ /* 0x000fe400000e0000 */
[C---:B-1----:R-:W-:Y:S02]  /*03c0*/  IADD3 R14, P1, PT, R5.reuse, UR6, RZ ;  /* 0x00000006050e7c10 */ /* 0x042fe4000ff3e0ff */
[----:B--2---:R-:W-:-:S02]  /*03d0*/  IADD3 R10, P2, P3, R5, UR4, R8 ;  /* 0x00000004050a7c10 */ /* 0x004fc4000fb5e008 */
[C---:B------:R-:W-:Y:S02]  /*03e0*/  IADD3.X R15, PT, PT, R0.reuse, UR7, RZ, P1, !PT ;  /* 0x00000007000f7c10 */ /* 0x040fe40008ffe4ff */
[----:B------:R-:W-:-:S03]  /*03f0*/  IADD3.X R11, PT, PT, R0, UR5, R9, P2, P3 ;  /* 0x00000005000b7c10 */ /* 0x000fc600097e6409 */
[----:B------:R-:W2:Y:S04]  /*0400*/  LDG.E.U8 R14, desc[UR10][R14.64] ;  /* 0x0000000a0e0e7981 */ /* 0x000ea8000c1e1100 */
[----:B------:R-:W3:Y:S01]  /*0410*/  LDG.E.U8 R10, desc[UR12][R10.64] ;  /* 0x0000000c0a0a7981 */ /* 0x000ee2000c1e1100 */
[--C-:B------:R-:W-:Y:S01]  /*0420*/  IMAD.IADD R19, R4, 0x1, R5.reuse ;  /* 0x0000000104137824 */ /* 0x100fe200078e0205 */
[----:B------:R-:W-:Y:S01]  /*0430*/  IADD3 R13, P1, PT, R13, 0x1, RZ ;  /* 0x000000010d0d7810 */ /* 0x000fe20007f3e0ff */
[----:B------:R-:W-:Y:S02]  /*0440*/  IMAD.IADD R21, R6, 0x1, R5 ;  /* 0x0000000106157824 */ /* 0x000fe400078e0205 */
[C---:B------:R-:W-:Y:S02]  /*0450*/  IMAD R22, R5.reuse, 0x2, R12 ;  /* 0x0000000205167824 */ /* 0x040fe400078e020c */
[----:B------:R-:W-:-:S02]  /*0460*/  IMAD R23, R5, 0x2, R18 ;  /* 0x0000000205177824 */ /* 0x000fc400078e0212 */
[C---:B------:R-:W-:Y:S01]  /*0470*/  IMAD R24, R5.reuse, 0x2, R20 ;  /* 0x0000000205187824 */ /* 0x040fe200078e0214 */
[----:B------:R-:W-:Y:S01]  /*0480*/  IADD3 R5, P2, PT, R5, 0x400, RZ ;  /* 0x0000040005057810 */ /* 0x000fe20007f5e0ff */
[----:B------:R-:W-:Y:S01]  /*0490*/  IMAD.X R25, RZ, RZ, R25, P1 ;  /* 0x000000ffff197224 */ /* 0x000fe200008e0619 */
[----:B------:R-:W-:-:S03]  /*04a0*/  ISETP.NE.U32.AND P1, PT, R13, R26, PT ;  /* 0x0000001a0d00720c */ /* 0x000fc60003f25070 */
[----:B------:R-:W-:Y:S01]  /*04b0*/  IMAD.X R0, RZ, RZ, R0, P2 ;  /* 0x000000ffff007224 */ /* 0x000fe200010e0600 */
[----:B------:R-:W-:Y:S01]  /*04c0*/  ISETP.NE.AND.EX P1, PT, R25, RZ, PT, P1 ;  /* 0x000000ff1900720c */ /* 0x000fe20003f25310 */
[----:B--2---:R1:W-:Y:S04]  /*04d0*/  STS.U8 [R19], R14 ;  /* 0x0000000e13007388 */ /* 0x0043e80000000000 */
[----:B---3--:R1:W-:Y:S04]  /*04e0*/  STS.U8 [R21], R10 ;  /* 0x0000000a15007388 */ /* 0x0083e80000000000 */
[----:B------:R1:W-:Y:S04]  /*04f0*/  STS.U16 [R22], RZ ;  /* 0x000000ff16007388 */ /* 0x0003e80000000400 */
[----:B------:R1:W-:Y:S04]  /*0500*/  STS.U16 [R23], RZ ;  /* 0x000000ff17007388 */ /* 0x0003e80000000400 */
[----:B------:R1:W-:Y:S01]  /*0510*/  STS.U16 [R24], RZ ;  /* 0x000000ff18007388 */ /* 0x0003e20000000400 */
[----:B------:R-:W-:Y:S05]  /*0520*/  @P1 BRA `(.L_x_4) ;  /* 0xfffffffc00941947 */ /* 0x000fea000383ffff */
.L_x_3:
[----:B------:R-:W-:Y:S05]  /*0530*/  BSYNC.RECONVERGENT B1 ;  /* 0x0000000000017941 */ /* 0x000fea0003800200 */
.L_x_2:
[----:B------:R-:W-:Y:S05]  /*0540*/  @!P0 BRA `(.L_x_1) ;  /* 0x0000000400088947 */ /* 0x000fea0003800000 */
[----:B------:R-:W2:Y:S01]  /*0550*/  S2R R11, SR_CgaCtaId ;  /* 0x00000000000b7919 */ /* 0x000ea20000008800 */
[----:B------:R-:W3:Y:S01]  /*0560*/  LDC.64 R8, c[0x0][0x390] ;  /* 0x0000e400ff087b82 */ /* 0x000ee20000000a00 */
[----:B------:R-:W-:-:S05]  /*0570*/  MOV R6, 0x400 ;  /* 0x0000040000067802 */ /* 0x000fca0000000f00 */
[C---:B-1----:R-:W-:Y:S02]  /*0580*/  VIADD R10, R6.reuse, 0x1001 ;  /* 0x00001001060a7836 */ /* 0x042fe40000000000 */
[C---:B------:R-:W-:Y:S02]  /*0590*/  VIADD R14, R6.reuse, 0x2002 ;  /* 0x00002002060e7836 */ /* 0x040fe40000000000 */
[C---:B------:R-:W-:Y:S02]  /*05a0*/  VIADD R18, R6.reuse, 0x4004 ;  /* 0x0000400406127836 */ /* 0x040fe40000000000 */
[----:B------:R-:W-:Y:S01]  /*05b0*/  VIADD R20, R6, 0x6006 ;  /* 0x0000600606147836 */ /* 0x000fe20000000000 */
[C---:B--2---:R-:W-:Y:S02]  /*05c0*/  LEA R4, R11.reuse, R6, 0x18 ;  /* 0x000000060b047211 */ /* 0x044fe400078ec0ff */
[C---:B------:R-:W-:Y:S02]  /*05d0*/  LEA R6, R11.reuse, R10, 0x18 ;  /* 0x0000000a0b067211 */ /* 0x040fe400078ec0ff */
[----:B------:R-:W-:-:S02]  /*05e0*/  LEA R14, R11, R14, 0x18 ;  /* 0x0000000e0b0e7211 */ /* 0x000fc400078ec0ff */
[C---:B------:R-:W-:Y:S02]  /*05f0*/  LEA R18, R11.reuse, R18, 0x18 ;  /* 0x000000120b127211 */ /* 0x040fe400078ec0ff */
[----:B------:R-:W-:-:S07]  /*0600*/  LEA R20, R11, R20, 0x18 ;  /* 0x000000140b147211 */ /* 0x000fce00078ec0ff */
.L_x_5:
[C---:B0-----:R-:W-:Y:S02]  /*0610*/  R2UR UR10, R16.reuse ;  /* 0x00000000100a72ca */ /* 0x041fe400000e0000 */
[C---:B------:R-:W-:Y:S02]  /*0620*/  R2UR UR11, R17.reuse ;  /* 0x00000000110b72ca */ /* 0x040fe400000e0000 */
[----:B------:R-:W-:Y:S02]  /*0630*/  R2UR UR12, R16 ;  /* 0x00000000100c72ca */ /* 0x000fe400000e0000 */
[----:B------:R-:W-:Y:S02]  /*0640*/  R2UR UR13, R17 ;  /* 0x00000000110d72ca */ /* 0x000fe400000e0000 */
[C---:B------:R-:W-:Y:S02]  /*0650*/  IADD3 R12, P0, PT, R5.reuse, UR8, RZ ;  /* 0x00000008050c7c10 */ /* 0x040fe4000ff1e0ff */
[----:B---3--:R-:W-:-:S02]  /*0660*/  IADD3 R10, P1, P2, R5, UR4, R8 ;  /* 0x00000004050a7c10 */ /* 0x008fc4000fa3e008 */
[----:B------:R-:W-:Y:S02]  /*0670*/  IADD3.X R13, PT, PT, R0, UR9, RZ, P0, !PT ;  /* 0x00000009000d7c10 */ /* 0x000fe400087fe4ff */
[----:B------:R-:W-:Y:S02]  /*0680*/  R2UR UR14, R16 ;  /* 0x00000000100e72ca */ /* 0x000fe400000e0000 */
[C---:B------:R-:W-:Y:S01]  /*0690*/  R2UR UR15, R17.reuse ;  /* 0x00000000110f72ca */ /* 0x040fe200000e0000 */
[----:B------:R-:W2:Y:S01]  /*06a0*/  LDG.E.U8 R23, desc[UR10][R12.64] ;  /* 0x0000000a0c177981 */ /* 0x000ea2000c1e1100 */
[----:B------:R-:W-:Y:S02]  /*06b0*/  IADD3.X R11, PT, PT, R0, UR5, R9, P1, P2 ;  /* 0x00000005000b7c10 */ /* 0x000fe40008fe4409 */
[----:B------:R-:W-:Y:S01]  /*06c0*/  R2UR UR16, R16 ;  /* 0x00000000101072ca */ /* 0x000fe200000e0000 */
[----:B------:R-:W3:Y:S01]  /*06d0*/  LDG.E.U8 R21, desc[UR10][R12.64+0x800] ;  /* 0x0008000a0c157981 */ /* 0x000ee2000c1e1100 */
[----:B------:R-:W-:-:S03]  /*06e0*/  R2UR UR17, R17 ;  /* 0x00000000111172ca */ /* 0x000fc600000e0000 */
[----:B------:R-:W4:Y:S01]  /*06f0*/  LDG.E.U8 R24, desc[UR12][R10.64] ;  /* 0x0000000c0a187981 */ /* 0x000f22000c1e1100 */
[C---:B------:R-:W-:Y:S02]  /*0700*/  R2UR UR18, R16.reuse ;  /* 0x00000000101272ca */ /* 0x040fe400000e0000 */
[C---:B------:R-:W-:Y:S01]  /*0710*/  R2UR UR19, R17.reuse ;  /* 0x00000000111372ca */ /* 0x040fe200000e0000 */
[----:B------:R-:W5:Y:S01]  /*0720*/  LDG.E.U8 R15, desc[UR14][R12.64+0x400] ;  /* 0x0004000e0c0f7981 */ /* 0x000f62000c1e1100 */
[----:B------:R-:W-:Y:S02]  /*0730*/  R2UR UR20, R16 ;  /* 0x00000000101472ca */ /* 0x000fe400000e0000 */
[----:B------:R-:W-:Y:S01]  /*0740*/  R2UR UR21, R17 ;  /* 0x00000000111572ca */ /* 0x000fe200000e0000 */
[----:B------:R-:W3:Y:S04]  /*0750*/  LDG.E.U8 R19, desc[UR12][R10.64+0x800] ;  /* 0x0008000c0a137981 */ /* 0x000ee8000c1e1100 */
[----:B------:R-:W3:Y:S04]  /*0760*/  LDG.E.U8 R22, desc[UR16][R10.64+0x400] ;  /* 0x000400100a167981 */ /* 0x000ee8000c1e1100 */
[----:B------:R-:W3:Y:S04]  /*0770*/  LDG.E.U8 R25, desc[UR18][R12.64+0xc00] ;  /* 0x000c00120c197981 */ /* 0x000ee8000c1e1100 */
[----:B------:R-:W3:Y:S01]  /*0780*/  LDG.E.U8 R26, desc[UR20][R10.64+0xc00] ;  /* 0x000c00140a1a7981 */ /* 0x000ee2000c1e1100 */
[----:B------:R-:W-:-:S02]  /*0790*/  IMAD.IADD R28, R4, 0x1, R5 ;  /* 0x00000001041c7824 */ /* 0x000fc400078e0205 */
[----:B------:R-:W-:Y:S02]  /*07a0*/  IMAD.IADD R27, R6, 0x1, R5 ;  /* 0x00000001061b7824 */ /* 0x000fe400078e0205 */
[C---:B------:R-:W-:Y:S01]  /*07b0*/  IMAD R29, R5.reuse, 0x2, R14 ;  /* 0x00000002051d7824 */ /* 0x040fe200078e020e */
[----:B--2---:R0:W-:Y:S04]  /*07c0*/  STS.U8 [R28], R23 ;  /* 0x000000171c007388 */ /* 0x0041e80000000000 */
[----:B----4-:R1:W-:Y:S01]  /*07d0*/  STS.U8 [R27], R24 ;  /* 0x000000181b007388 */ /* 0x0103e20000000000 */
[----:B0-----:R-:W-:-:S03]  /*07e0*/  IMAD R23, R5, 0x2, R18 ;  /* 0x0000000205177824 */ /* 0x001fc600078e0212 */
[----:B------:R2:W-:Y:S01]  /*07f0*/  STS.U16 [R29], RZ ;  /* 0x000000ff1d007388 */ /* 0x0005e20000000400 */
[----:B-1----:R-:W-:-:S03]  /*0800*/  IMAD R24, R5, 0x2, R20 ;  /* 0x0000000205187824 */ /* 0x002fc600078e0214 */
[----:B------:R2:W-:Y:S04]  /*0810*/  STS.U16 [R23], RZ ;  /* 0x000000ff17007388 */ /* 0x0005e80000000400 */
[----:B------:R2:W-:Y:S04]  /*0820*/  STS.U16 [R24], RZ ;  /* 0x000000ff18007388 */ /* 0x0005e80000000400 */
[----:B-----5:R2:W-:Y:S04]  /*0830*/  STS.U8 [R28+0x400], R15 ;  /* 0x0004000f1c007388 */ /* 0x0205e80000000000 */
[----:B---3--:R2:W-:Y:S04]  /*0840*/  STS.U8 [R27+0x400], R22 ;  /* 0x000400161b007388 */ /* 0x0085e80000000000 */
[----:B------:R2:W-:Y:S04]  /*0850*/  STS.U16 [R29+0x800], RZ ;  /* 0x000800ff1d007388 */ /* 0x0005e80000000400 */
[----:B------:R2:W-:Y:S04]  /*0860*/  STS.U16 [R23+0x800], RZ ;  /* 0x000800ff17007388 */ /* 0x0005e80000000400 */
[----:B------:R2:W-:Y:S04]  /*0870*/  STS.U16 [R24+0x800], RZ ;  /* 0x000800ff18007388 */ /* 0x0005e80000000400 */
[----:B------:R2:W-:Y:S01]  /*0880*/  STS.U8 [R28+0x800], R21 ;  /* 0x000800151c007388 */ /* 0x0005e20000000000 */
[----:B------:R-:W-:-:S03]  /*0890*/  IADD3 R5, P0, PT, R5, 0x1000, RZ ;  /* 0x0000100005057810 */ /* 0x000fc60007f1e0ff */
[----:B------:R2:W-:Y:S04]  /*08a0*/  STS.U8 [R27+0x800], R19 ;  /* 0x000800131b007388 */ /* 0x0005e80000000000 */
[----:B------:R2:W-:Y:S04]  /*08b0*/  STS.U16 [R29+0x1000], RZ ;  /* 0x001000ff1d007388 */ /* 0x0005e80000000400 */
[----:B------:R2:W-:Y:S04]  /*08c0*/  STS.U16 [R23+0x1000], RZ ;  /* 0x001000ff17007388 */ /* 0x0005e80000000400 */
[----:B------:R2:W-:Y:S04]  /*08d0*/  STS.U16 [R24+0x1000], RZ ;  /* 0x001000ff18007388 */ /* 0x0005e80000000400 */
[----:B------:R2:W-:Y:S01]  /*08e0*/  STS.U8 [R28+0xc00], R25 ;  /* 0x000c00191c007388 */ /* 0x0005e20000000000 */
[----:B------:R-:W-:-:S03]  /*08f0*/  IMAD.X R0, RZ, RZ, R0, P0 ;  /* 0x000000ffff007224 */ /* 0x000fc600000e0600 */
[----:B------:R2:W-:Y:S01]  /*0900*/  STS.U8 [R27+0xc00], R26 ;  /* 0x000c001a1b007388 */ /* 0x0005e20000000000 */
[----:B------:R-:W-:-:S03]  /*0910*/  ISETP.GE.U32.AND P0, PT, R5, R2, PT ;  /* 0x000000020500720c */ /* 0x000fc60003f06070 */
[----:B------:R2:W-:Y:S04]  /*0920*/  STS.U16 [R29+0x1800], RZ ;  /* 0x001800ff1d007388 */ /* 0x0005e80000000400 */
[----:B------:R2:W-:Y:S04]  /*0930*/  STS.U16 [R23+0x1800], RZ ;  /* 0x001800ff17007388 */ /* 0x0005e80000000400 */
[----:B------:R2:W-:Y:S01]  /*0940*/  STS.U16 [R24+0x1800], RZ ;  /* 0x001800ff18007388 */ /* 0x0005e20000000400 */
[----:B------:R-:W-:-:S13]  /*0950*/  ISETP.GE.AND.EX P0, PT, R0, R3, PT, P0 ;  /* 0x000000030000720c */ /* 0x000fda0003f06300 */
[----:B--2---:R-:W-:Y:S05]  /*0960*/  @!P0 BRA `(.L_x_5) ;  /* 0xfffffffc00288947 */ /* 0x004fea000383ffff */
.L_x_1:
[----:B------:R-:W-:Y:S05]  /*0970*/  BSYNC.RECONVERGENT B0 ;  /* 0x0000000000007941 */ /* 0x000fea0003800200 */
.L_x_0:
[----:B------:R-:W2:Y:S01]  /*0980*/  LDCU UR4, c[0x0][0x3a0] ;  /* 0x00007400ff0477ac */ /* 0x000ea20008000800 */
[----:B------:R-:W3:Y:S01]  /*0990*/  LDC.U16 R6, c[0x0][0x3a2] ;  /* 0x0000e880ff067b82 */ /* 0x000ee20000000400 */
[----:B------:R-:W-:Y:S02]  /*09a0*/  IMAD.MOV.U32 R4, RZ, RZ, RZ ;  /* 0x000000ffff047224 */ /* 0x000fe400078e00ff */
[----:B------:R-:W-:-:S05]  /*09b0*/  IMAD.MOV.U32 R3, RZ, RZ, RZ ;  /* 0x000000ffff037224 */ /* 0x000fca00078e00ff */
[----:B------:R-:W4:Y:S01]  /*09c0*/  LDC.U16 R5, c[0x0][0x3a0] ;  /* 0x0000e800ff057b82 */ /* 0x000f220000000400 */
[----:B--2---:R-:W-:-:S06]  /*09d0*/  ULOP3.LUT UR4, UR4, 0xffff, URZ, 0xc0, !UPT ;  /* 0x0000ffff04047892 */ /* 0x004fcc000f8ec0ff */
[----:B---3--:R-:W-:Y:S01]  /*09e0*/  VIADD R2, R6, UR4 ;  /* 0x0000000406027c36 */ /* 0x008fe20008000000 */
[----:B------:R-:W-:Y:S06]  /*09f0*/  BAR.SYNC.DEFER_BLOCKING 0x0 ;  /* 0x0000000000007b1d */ /* 0x000fec0000010000 */
.L_x_72:
[----:B------:R-:W2:Y:S01]  /*0a00*/  S2UR UR6, SR_CgaCtaId ;  /* 0x00000000000679c3 */ /* 0x000ea20000008800 */
[----:B------:R-:W-:Y:S01]  /*0a10*/  UMOV UR4, 0x400 ;  /* 0x0000040000047882 */ /* 0x000fe20000000000 */
[----:B------:R-:W-:Y:S01]  /*0a20*/  BSSY B1, `(.L_x_6) ;  /* 0x00003b8000017945 */ /* 0x000fe20003800000 */
[----:B------:R-:W-:Y:S02]  /*0a30*/  UIADD3 UR5, UPT, UPT, UR4, 0x1001, URZ ;  /* 0x0000100104057890 */ /* 0x000fe4000fffe0ff */
[----:B------:R-:W-:-:S03]  /*0a40*/  UIADD3 UR4, UPT, UPT, UR4, 0x4004, URZ ;  /* 0x0000400404047890 */ /* 0x000fc6000fffe0ff */
[----:B-1----:R-:W1:Y:S01]  /*0a50*/  LDC.64 R10, c[0x0][0x388] ;  /* 0x0000e200ff0a7b82 */ /* 0x002e620000000a00 */
[----:B--2---:R-:W-:Y:S02]  /*0a60*/  ULEA UR4, UR6, UR4, 0x18 ;  /* 0x0000000406047291 */ /* 0x004fe4000f8ec0ff */
[----:B------:R-:W-:-:S04]  /*0a70*/  ULEA UR5, UR6, UR5, 0x18 ;  /* 0x0000000506057291 */ /* 0x000fc8000f8ec0ff */
[----:B0-----:R-:W-:Y:S01]  /*0a80*/  IMAD.U32 R17, RZ, RZ, UR4 ;  /* 0x00000004ff117e24 */ /* 0x001fe2000f8e00ff */
[----:B-1----:R-:W-:-:S03]  /*0a90*/  ISETP.GE.U32.AND P1, PT, R7, R10, PT ;  /* 0x0000000a0700720c */ /* 0x002fc60003f26070 */
[----:B------:R-:W-:Y:S01]  /*0aa0*/  IMAD R8, R10, 0x2, R17 ;  /* 0x000000020a087824 */ /* 0x000fe200078e0211 */
[----:B------:R0:W1:Y:S01]  /*0ab0*/  LDS.U8 R0, [R4+UR5] ;  /* 0x0000000504007984 */ /* 0x0000620008000000 */
[----:B------:R-:W-:-:S03]  /*0ac0*/  ISETP.GE.AND.EX P1, PT, RZ, R11, PT, P1 ;  /* 0x0000000bff00720c */ /* 0x000fc60003f26310 */
[----:B------:R2:W-:Y:S01]  /*0ad0*/  STS.U16 [R8], RZ ;  /* 0x000000ff08007388 */ /* 0x0005e20000000400 */
[----:B0-----:R-:W-:-:S05]  /*0ae0*/  IADD3 R4, P0, PT, R4, 0x1, RZ ;  /* 0x0000000104047810 */ /* 0x001fca0007f1e0ff */
[----:B------:R-:W-:Y:S01]  /*0af0*/  IMAD.X R3, RZ, RZ, R3, P0 ;  /* 0x000000ffff037224 */ /* 0x000fe200000e0603 */
[----:B------:R-:W-:-:S04]  /*0b00*/  ISETP.NE.U32.AND P0, PT, R4, 0x1000, PT ;  /* 0x000010000400780c */ /* 0x000fc80003f05070 */
[----:B------:R-:W-:Y:S01]  /*0b10*/  ISETP.NE.AND.EX P0, PT, R3, RZ, PT, P0 ;  /* 0x000000ff0300720c */ /* 0x000fe20003f05300 */
[----:B--2---:R-:W-:-:S12]  /*0b20*/  @P1 BRA `(.L_x_7) ;  /* 0x00000038009c1947 */ /* 0x004fd80003800000 */
[----:B------:R-:W0:Y:S01]  /*0b30*/  LDCU UR4, c[0x0][0x388] ;  /* 0x00007100ff0477ac */ /* 0x000e220008000800 */
[----:B------:R-:W-:Y:S01]  /*0b40*/  LOP3.LUT R8, RZ, R7, RZ, 0x33, !PT ;  /* 0x00000007ff087212 */ /* 0x000fe200078e33ff */
[----:B------:R-:W-:Y:S01]  /*0b50*/  BSSY B0, `(.L_x_8) ;  /* 0x00001a1000007945 */ /* 0x000fe20003800000 */
[----:B------:R-:W-:Y:S02]  /*0b60*/  IMAD.MOV.U32 R11, RZ, RZ, R7 ;  /* 0x000000ffff0b7224 */ /* 0x000fe400078e0007 */
[----:B------:R-:W-:Y:S02]  /*0b70*/  IMAD.MOV.U32 R9, RZ, RZ, RZ ;  /* 0x000000ffff097224 */ /* 0x000fe400078e00ff */
[----:B0-----:R-:W-:-:S05]  /*0b80*/  VIADD R8, R8, UR4 ;  /* 0x0000000408087c36 */ /* 0x001fca0008000000 */
[----:B------:R-:W-:-:S04]  /*0b90*/  LOP3.LUT R8, R8, 0xc00, RZ, 0xc0, !PT ;  /* 0x00000c0008087812 */ /* 0x000fc800078ec0ff */
[----:B------:R-:W-:-:S04]  /*0ba0*/  ISETP.NE.U32.AND P1, PT, R8, 0xc00, PT ;  /* 0x00000c000800780c */ /* 0x000fc80003f25070 */
[----:B------:R-:W-:-:S13]  /*0bb0*/  ISETP.NE.AND.EX P1, PT, RZ, RZ, PT, P1 ;  /* 0x000000ffff00720c */ /* 0x000fda0003f25310 */
[----:B------:R-:W-:Y:S05]  /*0bc0*/  @!P1 BRA `(.L_x_9) ;  /* 0x0000001800649947 */ /* 0x000fea0003800000 */
[----:B------:R-:W0:Y:S01]  /*0bd0*/  S2R R16, SR_CgaCtaId ;  /* 0x0000000000107919 */ /* 0x000e220000008800 */
[----:B------:R-:W-:Y:S01]  /*0be0*/  MOV R13, 0x400 ;  /* 0x00000400000d7802 */ /* 0x000fe20000000f00 */
[----:B------:R-:W2:Y:S04]  /*0bf0*/  LDCU.U16 UR4, c[0x0][0x3a0] ;  /* 0x00007400ff0477ac */ /* 0x000ea80008000400 */
[----:B------:R-:W-:Y:S01]  /*0c00*/  VIADD R9, R13, 0x4004 ;  /* 0x000040040d097836 */ /* 0x000fe20000000000 */
[----:B--2---:R-:W-:-:S04]  /*0c10*/  UIADD3 UR4, UPT, UPT, URZ, -UR4, URZ ;  /* 0x80000004ff047290 */ /* 0x004fc8000fffe0ff */
[----:B------:R-:W-:Y:S01]  /*0c20*/  UPRMT UR4, UR4, 0x7710, URZ ;  /* 0x0000771004047896 */ /* 0x000fe200080000ff */
[C---:B0-----:R-:W-:Y:S01]  /*0c30*/  LEA R12, R16.reuse, R9, 0x18 ;  /* 0x00000009100c7211 */ /* 0x041fe200078ec0ff */
[----:B------:R-:W-:Y:S01]  /*0c40*/  VIADD R9, R13, 0x2002 ;  /* 0x000020020d097836 */ /* 0x000fe20000000000 */
[----:B------:R-:W-:-:S03]  /*0c50*/  LEA R10, R16, R13, 0x18 ;  /* 0x0000000d100a7211 */ /* 0x000fc600078ec0ff */
[----:B------:R-:W-:Y:S01]  /*0c60*/  IMAD R12, R7, 0x2, R12 ;  /* 0x00000002070c7824 */ /* 0x000fe200078e020c */
[----:B------:R-:W-:Y:S01]  /*0c70*/  LEA R14, R16, R9, 0x18 ;  /* 0x00000009100e7211 */ /* 0x000fe200078ec0ff */
[----:B------:R-:W-:-:S03]  /*0c80*/  IMAD.IADD R11, R10, 0x1, R7 ;  /* 0x000000010a0b7824 */ /* 0x000fc600078e0207 */
[----:B------:R-:W0:Y:S01]  /*0c90*/  LDS.U16 R8, [R12+0x2] ;  /* 0x000002000c087984 */ /* 0x000e220000000400 */
[----:B------:R-:W-:Y:S02]  /*0ca0*/  IMAD R15, R7, 0x2, R14 ;  /* 0x00000002070f7824 */ /* 0x000fe400078e020e */
[----:B0-----:R-:W-:Y:S01]  /*0cb0*/  VIADD R8, R8, UR4 ;  /* 0x0000000408087c36 */ /* 0x001fe20008000000 */
[----:B------:R-:W-:Y:S05]  /*0cc0*/  WARPSYNC.ALL ;  /* 0x0000000000007948 */ /* 0x000fea0003800000 */
[----:B------:R-:W-:Y:S01]  /*0cd0*/  STS.U16 [R15+0x2], R8 ;  /* 0x000002080f007388 */ /* 0x000fe20000000400 */
[----:B------:R-:W-:Y:S03]  /*0ce0*/  BSSY.RECONVERGENT B2, `(.L_x_10) ;  /* 0x0000048000027945 */ /* 0x000fe60003800200 */
[----:B------:R-:W1:Y:S04]  /*0cf0*/  LDS.U8 R11, [R11] ;  /* 0x000000000b0b7984 */ /* 0x000e680000000000 */
[----:B------:R-:W0:Y:S01]  /*0d00*/  LDS.U16 R9, [R12] ;  /* 0x000000000c097984 */ /* 0x000e220000000400 */
[----:B-1----:R-:W-:-:S02]  /*0d10*/  ISETP.NE.AND P1, PT, R11, R0, PT ;  /* 0x000000000b00720c */ /* 0x002fc40003f25270 */
[----:B----4-:R-:W-:Y:S01]  /*0d20*/  PRMT R11, R5, 0x9910, RZ ;  /* 0x00009910050b7816 */ /* 0x010fe200000000ff */
[----:B0-----:R-:W-:-:S10]  /*0d30*/  VIADD R14, R9, 0x4 ;  /* 0x00000004090e7836 */ /* 0x001fd40000000000 */
[----:B------:R-:W-:Y:S02]  /*0d40*/  @P1 IMAD.MOV R14, RZ, RZ, R9 ;  /* 0x000000ffff0e1224 */ /* 0x000fe400078e0209 */
[----:B------:R-:W-:Y:S02]  /*0d50*/  VIADD R9, R13, 0x6006 ;  /* 0x000060060d097836 */ /* 0x000fe40000000000 */
[----:B------:R-:W-:-:S03]  /*0d60*/  VIADD R14, R14, 0xfffffffe ;  /* 0xfffffffe0e0e7836 */ /* 0x000fc60000000000 */
[----:B------:R-:W-:Y:S02]  /*0d70*/  LEA R10, R16, R9, 0x18 ;  /* 0x00000009100a7211 */ /* 0x000fe400078ec0ff */
[----:B------:R-:W-:-:S03]  /*0d80*/  VIMNMX.S16x2.RELU R14, PT, PT, R14, R8, !PT ;  /* 0x000000080e0e7248 */ /* 0x000fc60007fe1300 */
[----:B------:R-:W-:Y:S01]  /*0d90*/  IMAD R18, R7, 0x2, R10 ;  /* 0x0000000207127824 */ /* 0x000fe200078e020a */
[----:B------:R-:W-:-:S05]  /*0da0*/  PRMT R15, R14, 0x7610, R15 ;  /* 0x000076100e0f7816 */ /* 0x000fca000000000f */
[----:B------:R-:W-:Y:S01]  /*0db0*/  STS.U16 [R18+0x2], R15 ;  /* 0x0000020f12007388 */ /* 0x000fe20000000400 */
[----:B------:R-:W-:Y:S06]  /*0dc0*/  BAR.SYNC.DEFER_BLOCKING 0x0 ;  /* 0x0000000000007b1d */ /* 0x000fec0000010000 */
[----:B------:R-:W0:Y:S04]  /*0dd0*/  LDS.U16 R14, [R18] ;  /* 0x00000000120e7984 */ /* 0x000e280000000400 */
[----:B------:R-:W1:Y:S01]  /*0de0*/  LDS.S16 R9, [R18+0x2] ;  /* 0x0000020012097984 */ /* 0x000e620000000600 */
[----:B0-----:R-:W-:-:S05]  /*0df0*/  PRMT R8, R14, 0x9910, RZ ;  /* 0x000099100e087816 */ /* 0x001fca00000000ff */
[----:B------:R-:W-:-:S05]  /*0e00*/  IMAD.IADD R8, R8, 0x1, -R11 ;  /* 0x0000000108087824 */ /* 0x000fca00078e0a0b */
[----:B-1----:R-:W-:-:S04]  /*0e10*/  ISETP.GT.AND P1, PT, R8, R9, PT ;  /* 0x000000090800720c */ /* 0x002fc80003f24270 */
[----:B------:R-:W-:-:S04]  /*0e20*/  SEL R9, R7, 0xffff, P1 ;  /* 0x0000ffff07097807 */ /* 0x000fc80000800000 */
[----:B------:R-:W-:Y:S01]  /*0e30*/  PRMT R8, R9, 0x9910, RZ ;  /* 0x0000991009087816 */ /* 0x000fe200000000ff */
[----:B------:R0:W-:Y:S03]  /*0e40*/  STS.U16 [R12], R9 ;  /* 0x000000090c007388 */ /* 0x0001e60000000400 */
[----:B------:R-:W-:Y:S02]  /*0e50*/  ISETP.NE.AND P1, PT, R7, R8, PT ;  /* 0x000000080700720c */ /* 0x000fe40003f25270 */
[----:B------:R-:W-:-:S11]  /*0e60*/  PRMT R8, R9, 0x7610, R8 ;  /* 0x0000761009087816 */ /* 0x000fd60000000008 */
[----:B0-----:R-:W-:Y:S05]  /*0e70*/  @P1 BRA `(.L_x_11) ;  /* 0x0000000000b81947 */ /* 0x001fea0003800000 */
[----:B------:R-:W-:Y:S01]  /*0e80*/  BSSY.RECONVERGENT B3, `(.L_x_12) ;  /* 0x000002c000037945 */ /* 0x000fe20003800200 */
[----:B------:R-:W-:Y:S02]  /*0e90*/  IMAD.IADD R11, R14, 0x1, -R5 ;  /* 0x000000010e0b7824 */ /* 0x000fe400078e0a05 */
[----:B------:R-:W-:Y:S02]  /*0ea0*/  IMAD.MOV.U32 R18, RZ, RZ, R7 ;  /* 0x000000ffff127224 */ /* 0x000fe400078e0007 */
[----:B------:R-:W-:-:S07]  /*0eb0*/  IMAD.MOV.U32 R20, RZ, RZ, RZ ;  /* 0x000000ffff147224 */ /* 0x000fce00078e00ff */
.L_x_14:
[----:B------:R-:W0:Y:S01]  /*0ec0*/  LDC.64 R8, c[0x0][0x388] ;  /* 0x0000e200ff087b82 */ /* 0x000e220000000a00 */
[----:B------:R-:W-:-:S05]  /*0ed0*/  IADD3 R15, P2, PT, R18, 0x1, RZ ;  /* 0x00000001120f7810 */ /* 0x000fca0007f5e0ff */
[----:B------:R-:W-:Y:S01]  /*0ee0*/  IMAD.X R22, RZ, RZ, R20, P2 ;  /* 0x000000ffff167224 */ /* 0x000fe200010e0614 */
[----:B0-----:R-:W-:-:S04]  /*0ef0*/  ISETP.GE.U32.AND P1, PT, R18, R8, PT ;  /* 0x000000081200720c */ /* 0x001fc80003f26070 */
[----:B------:R-:W-:-:S13]  /*0f00*/  ISETP.GE.AND.EX P1, PT, R20, R9, PT, P1 ;  /* 0x000000091400720c */ /* 0x000fda0003f26310 */
[----:B------:R-:W-:Y:S05]  /*0f10*/  @P1 BRA `(.L_x_13) ;  /* 0x0000000000881947 */ /* 0x000fea0003800000 */
[----:B------:R-:W0:Y:S01]  /*0f20*/  S2R R21, SR_CgaCtaId ;  /* 0x0000000000157919 */ /* 0x000e220000008800 */
[----:B------:R-:W-:-:S05]  /*0f30*/  MOV R23, 0x400 ;  /* 0x0000040000177802 */ /* 0x000fca0000000f00 */
[----:B------:R-:W-:-:S05]  /*0f40*/  VIADD R24, R23, 0x6006 ;  /* 0x0000600617187836 */ /* 0x000fca0000000000 */
[----:B0-----:R-:W-:Y:S01]  /*0f50*/  LEA R19, R21, R24, 0x18 ;  /* 0x0000001815137211 */ /* 0x001fe200078ec0ff */
[----:B------:R-:W-:-:S04]  /*0f60*/  IMAD.IADD R24, R7, 0x1, -R18 ;  /* 0x0000000107187824 */ /* 0x000fc800078e0a12 */
[----:B------:R-:W-:Y:S02]  /*0f70*/  IMAD R19, R18, 0x2, R19 ;  /* 0x0000000212137824 */ /* 0x000fe400078e0213 */
[----:B------:R-:W-:-:S03]  /*0f80*/  IMAD R24, R24, R6, R11 ;  /* 0x0000000618187224 */ /* 0x000fc600078e020b */
[----:B------:R-:W0:Y:S02]  /*0f90*/  LDS.S16 R25, [R19+0x2] ;  /* 0x0000020013197984 */ /* 0x000e240000000600 */
[----:B------:R-:W-:-:S04]  /*0fa0*/  PRMT R24, R24, 0x9910, RZ ;  /* 0x0000991018187816 */ /* 0x000fc800000000ff */
[----:B0-----:R-:W-:-:S13]  /*0fb0*/  ISETP.GT.AND P1, PT, R24, R25, PT ;  /* 0x000000191800720c */ /* 0x001fda0003f24270 */
[----:B------:R-:W-:Y:S05]  /*0fc0*/  @!P1 BRA `(.L_x_13) ;  /* 0x00000000005c9947 */ /* 0x000fea0003800000 */
[----:B------:R-:W-:Y:S01]  /*0fd0*/  VIADD R24, R23, 0x4004 ;  /* 0x0000400417187836 */ /* 0x000fe20000000000 */
[----:B------:R-:W-:-:S04]  /*0fe0*/  ISETP.GE.U32.AND P1, PT, R15, R8, PT ;  /* 0x000000080f00720c */ /* 0x000fc80003f26070 */
[----:B------:R-:W-:Y:S02]  /*0ff0*/  LEA R17, R21, R24, 0x18 ;  /* 0x0000001815117211 */ /* 0x000fe400078ec0ff */
[----:B------:R-:W-:-:S03]  /*1000*/  ISETP.GE.AND.EX P1, PT, R22, R9, PT, P1 ;  /* 0x000000091600720c */ /* 0x000fc60003f26310 */
[----:B------:R-:W-:-:S05]  /*1010*/  IMAD R24, R18, 0x2, R17 ;  /* 0x0000000212187824 */ /* 0x000fca00078e0211 */
[----:B------:R-:W0:Y:S04]  /*1020*/  LDS.U16 R21, [R24+0x2] ;  /* 0x0000020018157984 */ /* 0x000e280000000400 */
[----:B------:R1:W-:Y:S01]  /*1030*/  STS.U16 [R24+0x2], R7 ;  /* 0x0000020718007388 */ /* 0x0003e20000000400 */
[----:B0-----:R-:W-:-:S04]  /*1040*/  PRMT R8, R21, 0x9910, RZ ;  /* 0x0000991015087816 */ /* 0x001fc800000000ff */
[----:B------:R-:W-:-:S13]  /*1050*/  ISETP.NE.OR P1, PT, R8, -0x1, P1 ;  /* 0xffffffff0800780c */ /* 0x000fda0000f25670 */
[----:B-1----:R-:W-:Y:S05]  /*1060*/  @P1 BRA `(.L_x_13) ;  /* 0x0000000000341947 */ /* 0x002fea0003800000 */
[----:B------:R-:W0:Y:S01]  /*1070*/  LDS.S16 R19, [R19+0x4] ;  /* 0x0000040013137984 */ /* 0x000e220000000600 */
[----:B------:R-:W-:-:S04]  /*1080*/  IMAD.IADD R15, R7, 0x1, -R15 ;  /* 0x00000001070f7824 */ /* 0x000fc800078e0a0f */
[----:B------:R-:W-:-:S05]  /*1090*/  IMAD R15, R15, R6, R11 ;  /* 0x000000060f0f7224 */ /* 0x000fca00078e020b */
[----:B------:R-:W-:-:S04]  /*10a0*/  PRMT R8, R15, 0x9910, RZ ;  /* 0x000099100f087816 */ /* 0x000fc800000000ff */
[----:B0-----:R-:W-:-:S13]  /*10b0*/  ISETP.GT.AND P1, PT, R8, R19, PT ;  /* 0x000000130800720c */ /* 0x001fda0003f24270 */
[----:B------:R-:W-:Y:S05]  /*10c0*/  @!P1 BRA `(.L_x_13) ;  /* 0x00000000001c9947 */ /* 0x000fea0003800000 */
[----:B------:R-:W0:Y:S01]  /*10d0*/  LDS.U16 R8, [R24+0x4] ;  /* 0x0000040018087984 */ /* 0x000e220000000400 */
[----:B------:R-:W-:-:S03]  /*10e0*/  IADD3 R18, P2, PT, R18, 0x2, RZ ;  /* 0x0000000212127810 */ /* 0x000fc60007f5e0ff */
[----:B------:R1:W-:Y:S02]  /*10f0*/  STS.U16 [R24+0x4], R7 ;  /* 0x0000040718007388 */ /* 0x0003e40000000400 */
[----:B------:R-:W-:Y:S01]  /*1100*/  IMAD.X R20, RZ, RZ, R20, P2 ;  /* 0x000000ffff147224 */ /* 0x000fe200010e0614 */
[----:B0-----:R-:W-:-:S04]  /*1110*/  PRMT R8, R8, 0x9910, RZ ;  /* 0x0000991008087816 */ /* 0x001fc800000000ff */
[----:B------:R-:W-:-:S13]  /*1120*/  ISETP.NE.AND P1, PT, R8, -0x1, PT ;  /* 0xffffffff0800780c */ /* 0x000fda0003f25270 */
[----:B-1----:R-:W-:Y:S05]  /*1130*/  @!P1 BRA `(.L_x_14) ;  /* 0xfffffffc00609947 */ /* 0x002fea000383ffff */
.L_x_13:
[----:B------:R-:W-:Y:S05]  /*1140*/  BSYNC.RECONVERGENT B3 ;  /* 0x0000000000037941 */ /* 0x000fea0003800200 */
.L_x_12:
[----:B------:R0:W1:Y:S02]  /*1150*/  LDS.U16 R8, [R12] ;  /* 0x000000000c087984 */ /* 0x0000640000000400 */
.L_x_11:
[----:B------:R-:W-:Y:S05]  /*1160*/  BSYNC.RECONVERGENT B2 ;  /* 0x0000000000027941 */ /* 0x000fea0003800200 */
.L_x_10:
[----:B-1----:R-:W-:Y:S01]  /*1170*/  PRMT R18, R8, 0x9910, RZ ;  /* 0x0000991008127816 */ /* 0x002fe200000000ff */
[----:B------:R-:W-:Y:S01]  /*1180*/  BSSY.RECONVERGENT B2, `(.L_x_15) ;  /* 0x000002a000027945 */ /* 0x000fe20003800200 */
[----:B------:R-:W-:Y:S02]  /*1190*/  IMAD R15, R7, 0x2, R10 ;  /* 0x00000002070f7824 */ /* 0x000fe400078e020a */
[----:B------:R-:W-:-:S13]  /*11a0*/  ISETP.NE.AND P1, PT, R18, -0x1, PT ;  /* 0xffffffff1200780c */ /* 0x000fda0003f25270 */
[----:B------:R-:W-:Y:S05]  /*11b0*/  @!P1 BRA `(.L_x_16) ;  /* 0x0000000000989947 */ /* 0x000fea0003800000 */
[----:B------:R-:W-:Y:S01]  /*11c0*/  ISETP.NE.U32.AND P1, PT, R7, R18, PT ;  /* 0x000000120700720c */ /* 0x000fe20003f25070 */
[----:B------:R-:W-:Y:S01]  /*11d0*/  IMAD.MOV.U32 R19, RZ, RZ, R7 ;  /* 0x000000ffff137224 */ /* 0x000fe200078e0007 */
[----:B------:R-:W-:Y:S01]  /*11e0*/  SHF.R.S32.HI R9, RZ, 0x1f, R18 ;  /* 0x0000001fff097819 */ /* 0x000fe20000011412 */
[----:B------:R-:W-:-:S03]  /*11f0*/  IMAD.MOV.U32 R20, RZ, RZ, RZ ;  /* 0x000000ffff147224 */ /* 0x000fc600078e00ff */
[----:B------:R-:W-:-:S13]  /*1200*/  ISETP.NE.AND.EX P1, PT, RZ, R9, PT, P1 ;  /* 0x00000009ff00720c */ /* 0x000fda0003f25310 */
[----:B------:R-:W-:Y:S05]  /*1210*/  @!P1 BRA `(.L_x_17) ;  /* 0x00000000003c9947 */ /* 0x000fea0003800000 */
[----:B------:R-:W-:-:S07]  /*1220*/  IMAD.MOV.U32 R11, RZ, RZ, R9 ;  /* 0x000000ffff0b7224 */ /* 0x000fce00078e0009 */
.L_x_18:
[----:B------:R-:W-:-:S05]  /*1230*/  PRMT R8, R8, 0x9910, RZ ;  /* 0x0000991008087816 */ /* 0x000fca00000000ff */
[----:B------:R-:W-:-:S06]  /*1240*/  IMAD R8, R8, 0x2, R17 ;  /* 0x0000000208087824 */ /* 0x000fcc00078e0211 */
[----:B------:R-:W1:Y:S02]  /*1250*/  LDS.U16 R8, [R8] ;  /* 0x0000000008087984 */ /* 0x000e640000000400 */
[----:B-1----:R-:W-:-:S04]  /*1260*/  PRMT R9, R8, 0x9910, RZ ;  /* 0x0000991008097816 */ /* 0x002fc800000000ff */
[----:B------:R-:W-:-:S13]  /*1270*/  ISETP.NE.AND P1, PT, R9, -0x1, PT ;  /* 0xffffffff0900780c */ /* 0x000fda0003f25270 */
[----:B------:R-:W-:Y:S05]  /*1280*/  @!P1 BRA `(.L_x_16) ;  /* 0x0000000000649947 */ /* 0x000fea0003800000 */
[----:B------:R-:W-:Y:S01]  /*1290*/  PRMT R9, R8, 0x9910, RZ ;  /* 0x0000991008097816 */ /* 0x000fe200000000ff */
[----:B------:R-:W-:Y:S02]  /*12a0*/  IMAD.MOV.U32 R19, RZ, RZ, R18 ;  /* 0x000000ffff137224 */ /* 0x000fe400078e0012 */
[----:B------:R-:W-:Y:S02]  /*12b0*/  IMAD.MOV.U32 R20, RZ, RZ, R11 ;  /* 0x000000ffff147224 */ /* 0x000fe400078e000b */
[----:B------:R-:W-:-:S05]  /*12c0*/  IMAD.MOV.U32 R18, RZ, RZ, R9 ;  /* 0x000000ffff127224 */ /* 0x000fca00078e0009 */
[----:B------:R-:W-:Y:S02]  /*12d0*/  ISETP.NE.U32.AND P1, PT, R19, R18, PT ;  /* 0x000000121300720c */ /* 0x000fe40003f25070 */
[----:B------:R-:W-:-:S04]  /*12e0*/  SHF.R.S32.HI R11, RZ, 0x1f, R18 ;  /* 0x0000001fff0b7819 */ /* 0x000fc80000011412 */
[----:B------:R-:W-:-:S13]  /*12f0*/  ISETP.NE.AND.EX P1, PT, R20, R11, PT, P1 ;  /* 0x0000000b1400720c */ /* 0x000fda0003f25310 */
[----:B------:R-:W-:Y:S05]  /*1300*/  @P1 BRA `(.L_x_18) ;  /* 0xfffffffc00c81947 */ /* 0x000fea000383ffff */
.L_x_17:
[----:B------:R-:W1:Y:S01]  /*1310*/  LDCU.U16 UR4, c[0x0][0x3a0] ;  /* 0x00007400ff0477ac */ /* 0x000e620008000400 */
[----:B------:R-:W-:Y:S01]  /*1320*/  IMAD.MOV R8, RZ, RZ, -R8 ;  /* 0x000000ffff087224 */ /* 0x000fe200078e0a08 */
[----:B------:R-:W-:Y:S02]  /*1330*/  PRMT R9, R6, 0x9910, RZ ;  /* 0x0000991006097816 */ /* 0x000fe400000000ff */
[----:B------:R-:W-:Y:S02]  /*1340*/  ISETP.NE.U32.AND P1, PT, R19, R7, PT ;  /* 0x000000071300720c */ /* 0x000fe40003f25070 */
[----:B------:R-:W-:Y:S02]  /*1350*/  PRMT R8, R8, 0x7710, RZ ;  /* 0x0000771008087816 */ /* 0x000fe400000000ff */
[----:B------:R-:W-:-:S03]  /*1360*/  ISETP.NE.AND.EX P1, PT, R20, RZ, PT, P1 ;  /* 0x000000ff1400720c */ /* 0x000fc60003f25310 */
[----:B------:R-:W-:-:S05]  /*1370*/  IMAD.IADD R8, R8, 0x1, R7 ;  /* 0x0000000108087824 */ /* 0x000fca00078e0207 */
[----:B------:R-:W-:Y:S01]  /*1380*/  PRMT R11, R8, 0x9910, RZ ;  /* 0x00009910080b7816 */ /* 0x000fe200000000ff */
[----:B------:R-:W-:Y:S01]  /*1390*/  IMAD.MOV.U32 R8, RZ, RZ, R9 ;  /* 0x000000ffff087224 */ /* 0x000fe200078e0009 */
[----:B-1----:R-:W-:-:S03]  /*13a0*/  UIADD3 UR4, UPT, UPT, URZ, -UR4, URZ ;  /* 0x80000004ff047290 */ /* 0x002fc6000fffe0ff */
[----:B------:R-:W-:Y:S01]  /*13b0*/  IMAD.MOV.U32 R9, RZ, RZ, R11 ;  /* 0x000000ffff097224 */ /* 0x000fe200078e000b */
[----:B------:R-:W-:-:S03]  /*13c0*/  UPRMT UR4, UR4, 0x7710, URZ ;  /* 0x0000771004047896 */ /* 0x000fc600080000ff */
[----:B------:R-:W-:-:S04]  /*13d0*/  IMAD R8, R8, R9, R8 ;  /* 0x0000000908087224 */ /* 0x000fc800078e0208 */
[----:B------:R-:W-:-:S05]  /*13e0*/  VIADD R8, R8, UR4 ;  /* 0x0000000408087c36 */ /* 0x000fca0008000000 */
[----:B------:R-:W-:-:S05]  /*13f0*/  SEL R9, R8, RZ, P1 ;  /* 0x000000ff08097207 */ /* 0x000fca0000800000 */
[----:B------:R-:W-:-:S05]  /*1400*/  IMAD.IADD R14, R14, 0x1, R9 ;  /* 0x000000010e0e7824 */ /* 0x000fca00078e0209 */
[----:B------:R1:W-:Y:S02]  /*1410*/  STS.U16 [R15], R14 ;  /* 0x0000000e0f007388 */ /* 0x0003e40000000400 */
.L_x_16:
[----:B------:R-:W-:Y:S05]  /*1420*/  BSYNC.RECONVERGENT B2 ;  /* 0x0000000000027941 */ /* 0x000fea0003800200 */
.L_x_15:
[----:B------:R-:W2:Y:S01]  /*1430*/  LDCU UR4, c[0x0][0x388] ;  /* 0x00007100ff0477ac */ /* 0x000ea20008000800 */
[----:B------:R-:W-:Y:S01]  /*1440*/  LOP3.LUT R8, RZ, R7, RZ, 0x33, !PT ;  /* 0x00000007ff087212 */ /* 0x000fe200078e33ff */
[----:B------:R-:W-:Y:S01]  /*1450*/  IMAD.MOV.U32 R9, RZ, RZ, RZ ;  /* 0x000000ffff097224 */ /* 0x000fe200078e00ff */
[----:B------:R-:W-:-:S03]  /*1460*/  LOP3.LUT R11, R7, 0x400, RZ, 0xfc, !PT ;  /* 0x00000400070b7812 */ /* 0x000fc600078efcff */
[----:B--2---:R-:W-:-:S05]  /*1470*/  VIADD R8, R8, UR4 ;  /* 0x0000000408087c36 */ /* 0x004fca0008000000 */
[----:B------:R-:W-:-:S13]  /*1480*/  LOP3.LUT P1, RZ, R8, 0xc00, RZ, 0xc0, !PT ;  /* 0x00000c0008ff7812 */ /* 0x000fda000782c0ff */
[----:B------:R-:W-:Y:S05]  /*1490*/  @!P1 BRA `(.L_x_9) ;  /* 0x0000001000309947 */ /* 0x000fea0003800000 */
[----:B------:R-:W2:Y:S01]  /*14a0*/  LDS.U16 R8, [R12+0x802] ;  /* 0x000802000c087984 */ /* 0x000ea20000000400 */
[----:B------:R-:W3:Y:S01]  /*14b0*/  LDCU.U16 UR4, c[0x0][0x3a0] ;  /* 0x00007400ff0477ac */ /* 0x000ee20008000400 */
[----:B------:R-:W-:Y:S01]  /*14c0*/  VIADD R9, R13, 0x2002 ;  /* 0x000020020d097836 */ /* 0x000fe20000000000 */
[----:B------:R-:W-:-:S04]  /*14d0*/  LEA R18, R16, R13, 0x18 ;  /* 0x0000000d10127211 */ /* 0x000fc800078ec0ff */
[----:B-1----:R-:W-:Y:S01]  /*14e0*/  LEA R14, R16, R9, 0x18 ;  /* 0x00000009100e7211 */ /* 0x002fe200078ec0ff */
[----:B------:R-:W-:-:S04]  /*14f0*/  IMAD.IADD R17, R18, 0x1, R7 ;  /* 0x0000000112117824 */ /* 0x000fc800078e0207 */
[----:B------:R-:W-:Y:S01]  /*1500*/  IMAD R19, R7, 0x2, R14 ;  /* 0x0000000207137824 */ /* 0x000fe200078e020e */
[----:B---3--:R-:W-:-:S04]  /*1510*/  UIADD3 UR4, UPT, UPT, URZ, -UR4, URZ ;  /* 0x80000004ff047290 */ /* 0x008fc8000fffe0ff */
[----:B------:R-:W-:-:S06]  /*1520*/  UPRMT UR4, UR4, 0x7710, URZ ;  /* 0x0000771004047896 */ /* 0x000fcc00080000ff */
[----:B--2---:R-:W-:Y:S01]  /*1530*/  VIADD R8, R8, UR4 ;  /* 0x0000000408087c36 */ /* 0x004fe20008000000 */
[----:B------:R-:W-:Y:S05]  /*1540*/  WARPSYNC.ALL ;  /* 0x0000000000007948 */ /* 0x000fea0003800000 */
[----:B------:R-:W-:Y:S01]  /*1550*/  STS.U16 [R19+0x802], R8 ;  /* 0x0008020813007388 */ /* 0x000fe20000000400 */
[----:B------:R-:W-:Y:S03]  /*1560*/  BSSY.RECONVERGENT B2, `(.L_x_19) ;  /* 0x0000047000027945 */ /* 0x000fe60003800200 */
[----:B------:R-:W1:Y:S04]  /*1570*/  LDS.U8 R17, [R17+0x400] ;  /* 0x0004000011117984 */ /* 0x000e680000000000 */
[----:B------:R-:W2:Y:S01]  /*1580*/  LDS.U16 R9, [R12+0x800] ;  /* 0x000800000c097984 */ /* 0x000ea20000000400 */
[----:B-1----:R-:W-:-:S02]  /*1590*/  ISETP.NE.AND P1, PT, R17, R0, PT ;  /* 0x000000001100720c */ /* 0x002fc40003f25270 */
[----:B------:R-:W-:Y:S01]  /*15a0*/  PRMT R17, R5, 0x9910, RZ ;  /* 0x0000991005117816 */ /* 0x000fe200000000ff */
[----:B--2---:R-:W-:-:S10]  /*15b0*/  VIADD R14, R9, 0x4 ;  /* 0x00000004090e7836 */ /* 0x004fd40000000000 */
[----:B------:R-:W-:-:S04]  /*15c0*/  @P1 IMAD.MOV R14, RZ, RZ, R9 ;  /* 0x000000ffff0e1224 */ /* 0x000fc800078e0209 */
[----:B------:R-:W-:-:S05]  /*15d0*/  VIADD R14, R14, 0xfffffffe ;  /* 0xfffffffe0e0e7836 */ /* 0x000fca0000000000 */
[----:B------:R-:W-:-:S04]  /*15e0*/  VIMNMX.S16x2.RELU R14, PT, PT, R14, R8, !PT ;  /* 0x000000080e0e7248 */ /* 0x000fc80007fe1300 */
[----:B------:R-:W-:-:S05]  /*15f0*/  PRMT R18, R14, 0x7610, R18 ;  /* 0x000076100e127816 */ /* 0x000fca0000000012 */
[----:B------:R-:W-:Y:S01]  /*1600*/  STS.U16 [R15+0x802], R18 ;  /* 0x000802120f007388 */ /* 0x000fe20000000400 */
[----:B------:R-:W-:Y:S06]  /*1610*/  BAR.SYNC.DEFER_BLOCKING 0x0 ;  /* 0x0000000000007b1d */ /* 0x000fec0000010000 */
[----:B------:R-:W1:Y:S04]  /*1620*/  LDS.U16 R14, [R15+0x800] ;  /* 0x000800000f0e7984 */ /* 0x000e680000000400 */
[----:B------:R-:W2:Y:S01]  /*1630*/  LDS.S16 R9, [R15+0x802] ;  /* 0x000802000f097984 */ /* 0x000ea20000000600 */
[----:B-1----:R-:W-:-:S05]  /*1640*/  PRMT R8, R14, 0x9910, RZ ;  /* 0x000099100e087816 */ /* 0x002fca00000000ff */
[----:B------:R-:W-:-:S05]  /*1650*/  IMAD.IADD R8, R8, 0x1, -R17 ;  /* 0x0000000108087824 */ /* 0x000fca00078e0a11 */
[----:B--2---:R-:W-:-:S04]  /*1660*/  ISETP.GT.AND P1, PT, R8, R9, PT ;  /* 0x000000090800720c */ /* 0x004fc80003f24270 */
[----:B------:R-:W-:-:S04]  /*1670*/  SEL R9, R11, 0xffff, P1 ;  /* 0x0000ffff0b097807 */ /* 0x000fc80000800000 */
[C---:B------:R-:W-:Y:S01]  /*1680*/  PRMT R8, R9.reuse, 0x9910, RZ ;  /* 0x0000991009087816 */ /* 0x040fe200000000ff */
[----:B------:R1:W-:Y:S01]  /*1690*/  STS.U16 [R12+0x800], R9 ;  /* 0x000800090c007388 */ /* 0x0003e20000000400 */
[----:B------:R-:W-:Y:S02]  /*16a0*/  PRMT R18, R9, 0x7610, R18 ;  /* 0x0000761009127816 */ /* 0x000fe40000000012 */
[----:B------:R-:W-:Y:S02]  /*16b0*/  ISETP.NE.U32.AND P1, PT, R11, R8, PT ;  /* 0x000000080b00720c */ /* 0x000fe40003f25070 */
[----:B------:R-:W-:-:S04]  /*16c0*/  SHF.R.S32.HI R8, RZ, 0x1f, R8 ;  /* 0x0000001fff087819 */ /* 0x000fc80000011408 */
[----:B------:R-:W-:-:S13]  /*16d0*/  ISETP.NE.AND.EX P1, PT, RZ, R8, PT, P1 ;  /* 0x00000008ff00720c */ /* 0x000fda0003f25310 */
[----:B-1----:R-:W-:Y:S05]  /*16e0*/  @P1 BRA `(.L_x_20) ;  /* 0x0000000000b81947 */ /* 0x002fea0003800000 */
[----:B------:R-:W-:Y:S01]  /*16f0*/  BSSY.RECONVERGENT B3, `(.L_x_21) ;  /* 0x000002c000037945 */ /* 0x000fe20003800200 */
[----:B------:R-:W-:Y:S02]  /*1700*/  IMAD.IADD R17, R14, 0x1, -R5 ;  /* 0x000000010e117824 */ /* 0x000fe400078e0a05 */
[----:B------:R-:W-:Y:S02]  /*1710*/  IMAD.MOV.U32 R18, RZ, RZ, R11 ;  /* 0x000000ffff127224 */ /* 0x000fe400078e000b */
[----:B------:R-:W-:-:S07]  /*1720*/  IMAD.MOV.U32 R20, RZ, RZ, RZ ;  /* 0x000000ffff147224 */ /* 0x000fce00078e00ff */
.L_x_23:
[----:B------:R-:W1:Y:S01]  /*1730*/  LDC.64 R8, c[0x0][0x388] ;  /* 0x0000e200ff087b82 */ /* 0x000e620000000a00 */
[----:B------:R-:W-:-:S05]  /*1740*/  IADD3 R19, P2, PT, R18, 0x1, RZ ;  /* 0x0000000112137810 */ /* 0x000fca0007f5e0ff */
[----:B------:R-:W-:Y:S01]  /*1750*/  IMAD.X R22, RZ, RZ, R20, P2 ;  /* 0x000000ffff167224 */ /* 0x000fe200010e0614 */
[----:B-1----:R-:W-:-:S04]  /*1760*/  ISETP.GE.U32.AND P1, PT, R18, R8, PT ;  /* 0x000000081200720c */ /* 0x002fc80003f26070 */
[----:B------:R-:W-:-:S13]  /*1770*/  ISETP.GE.AND.EX P1, PT, R20, R9, PT, P1 ;  /* 0x000000091400720c */ /* 0x000fda0003f26310 */
[----:B------:R-:W-:Y:S05]  /*1780*/  @P1 BRA `(.L_x_22) ;  /* 0x0000000000881947 */ /* 0x000fea0003800000 */
[----:B------:R-:W1:Y:S01]  /*1790*/  S2R R23, SR_CgaCtaId ;  /* 0x0000000000177919 */ /* 0x000e620000008800 */
[----:B------:R-:W-:Y:S01]  /*17a0*/  MOV R24, 0x400 ;  /* 0x0000040000187802 */ /* 0x000fe20000000f00 */
[----:B------:R-:W-:-:S04]  /*17b0*/  IMAD.IADD R25, R11, 0x1, -R18 ;  /* 0x000000010b197824 */ /* 0x000fc800078e0a12 */
[----:B------:R-:W-:Y:S02]  /*17c0*/  VIADD R26, R24, 0x6006 ;  /* 0x00006006181a7836 */ /* 0x000fe40000000000 */
[----:B------:R-:W-:-:S05]  /*17d0*/  IMAD R25, R25, R6, R17 ;  /* 0x0000000619197224 */ /* 0x000fca00078e0211 */
[----:B------:R-:W-:Y:S02]  /*17e0*/  PRMT R25, R25, 0x9910, RZ ;  /* 0x0000991019197816 */ /* 0x000fe400000000ff */
[----:B-1----:R-:W-:-:S05]  /*17f0*/  LEA R21, R23, R26, 0x18 ;  /* 0x0000001a17157211 */ /* 0x002fca00078ec0ff */
[----:B------:R-:W-:-:S05]  /*1800*/  IMAD R21, R18, 0x2, R21 ;  /* 0x0000000212157824 */ /* 0x000fca00078e0215 */
[----:B------:R-:W1:Y:S02]  /*1810*/  LDS.S16 R26, [R21+0x2] ;  /* 0x00000200151a7984 */ /* 0x000e640000000600 */
[----:B-1----:R-:W-:-:S13]  /*1820*/  ISETP.GT.AND P1, PT, R25, R26, PT ;  /* 0x0000001a1900720c */ /* 0x002fda0003f24270 */
[----:B------:R-:W-:Y:S05]  /*1830*/  @!P1 BRA `(.L_x_22) ;  /* 0x00000000005c9947 */ /* 0x000fea0003800000 */
[----:B------:R-:W-:Y:S01]  /*1840*/  VIADD R24, R24, 0x4004 ;  /* 0x0000400418187836 */ /* 0x000fe20000000000 */
[----:B------:R-:W-:-:S04]  /*1850*/  ISETP.GE.U32.AND P1, PT, R19, R8, PT ;  /* 0x000000081300720c */ /* 0x000fc80003f26070 */
[----:B------:R-:W-:Y:S02]  /*1860*/  LEA R23, R23, R24, 0x18 ;  /* 0x0000001817177211 */ /* 0x000fe400078ec0ff */
[----:B------:R-:W-:-:S03]  /*1870*/  ISETP.GE.AND.EX P1, PT, R22, R9, PT, P1 ;  /* 0x000000091600720c */ /* 0x000fc60003f26310 */
[----:B------:R-:W-:-:S05]  /*1880*/  IMAD R24, R18, 0x2, R23 ;  /* 0x0000000212187824 */ /* 0x000fca00078e0217 */
[----:B------:R-:W1:Y:S04]  /*1890*/  LDS.U16 R23, [R24+0x2] ;  /* 0x0000020018177984 */ /* 0x000e680000000400 */
[----:B------:R2:W-:Y:S01]  /*18a0*/  STS.U16 [R24+0x2], R11 ;  /* 0x0000020b18007388 */ /* 0x0005e20000000400 */
[----:B-1----:R-:W-:-:S04]  /*18b0*/  PRMT R8, R23, 0x9910, RZ ;  /* 0x0000991017087816 */ /* 0x002fc800000000ff */
[----:B------:R-:W-:-:S13]  /*18c0*/  ISETP.NE.OR P1, PT, R8, -0x1, P1 ;  /* 0xffffffff0800780c */ /* 0x000fda0000f25670 */
[----:B--2---:R-:W-:Y:S05]  /*18d0*/  @P1 BRA `(.L_x_22) ;  /* 0x0000000000341947 */ /* 0x004fea0003800000 */
[----:B------:R-:W1:Y:S01]  /*18e0*/  LDS.S16 R21, [R21+0x4] ;  /* 0x0000040015157984 */ /* 0x000e620000000600 */
[----:B------:R-:W-:-:S04]  /*18f0*/  IMAD.IADD R19, R11, 0x1, -R19 ;  /* 0x000000010b137824 */ /* 0x000fc800078e0a13 */
[----:B------:R-:W-:-:S05]  /*1900*/  IMAD R19, R19, R6, R17 ;  /* 0x0000000613137224 */ /* 0x000fca00078e0211 */
[----:B------:R-:W-:-:S04]  /*1910*/  PRMT R8, R19, 0x9910, RZ ;  /* 0x0000991013087816 */ /* 0x000fc800000000ff */
[----:B-1----:R-:W-:-:S13]  /*1920*/  ISETP.GT.AND P1, PT, R8, R21, PT ;  /* 0x000000150800720c */ /* 0x002fda0003f24270 */
[----:B------:R-:W-:Y:S05]  /*1930*/  @!P1 BRA `(.L_x_22) ;  /* 0x00000000001c9947 */ /* 0x000fea0003800000 */
[----:B------:R-:W1:Y:S01]  /*1940*/  LDS.U16 R8, [R24+0x4] ;  /* 0x0000040018087984 */ /* 0x000e620000000400 */
[----:B------:R-:W-:-:S03]  /*1950*/  IADD3 R18, P2, PT, R18, 0x2, RZ ;  /* 0x0000000212127810 */ /* 0x000fc60007f5e0ff */
[----:B------:R2:W-:Y:S02]  /*1960*/  STS.U16 [R24+0x4], R11 ;  /* 0x0000040b18007388 */ /* 0x0005e40000000400 */
[----:B------:R-:W-:Y:S01]  /*1970*/  IMAD.X R20, RZ, RZ, R20, P2 ;  /* 0x000000ffff147224 */ /* 0x000fe200010e0614 */
[----:B-1----:R-:W-:-:S04]  /*1980*/  PRMT R8, R8, 0x9910, RZ ;  /* 0x0000991008087816 */ /* 0x002fc800000000ff */
[----:B------:R-:W-:-:S13]  /*1990*/  ISETP.NE.AND P1, PT, R8, -0x1, PT ;  /* 0xffffffff0800780c */ /* 0x000fda0003f25270 */
[----:B--2---:R-:W-:Y:S05]  /*19a0*/  @!P1 BRA `(.L_x_23) ;  /* 0xfffffffc00609947 */ /* 0x004fea000383ffff */
.L_x_22:
[----:B------:R-:W-:Y:S05]  /*19b0*/  BSYNC.RECONVERGENT B3 ;  /* 0x0000000000037941 */ /* 0x000fea0003800200 */
.L_x_21:
[----:B------:R1:W2:Y:S02]  /*19c0*/  LDS.U16 R18, [R12+0x800] ;  /* 0x000800000c127984 */ /* 0x0002a40000000400 */
.L_x_20:
[----:B------:R-:W-:Y:S05]  /*19d0*/  BSYNC.RECONVERGENT B2 ;  /* 0x0000000000027941 */ /* 0x000fea0003800200 */
.L_x_19:
[----:B--2---:R-:W-:Y:S01]  /*19e0*/  PRMT R9, R18, 0x9910, RZ ;  /* 0x0000991012097816 */ /* 0x004fe200000000ff */
[----:B------:R-:W-:Y:S03]  /*19f0*/  BSSY.RECONVERGENT B2, `(.L_x_24) ;  /* 0x000002b000027945 */ /* 0x000fe60003800200 */
[----:B------:R-:W-:-:S13]  /*1a00*/  ISETP.NE.AND P1, PT, R9, -0x1, PT ;  /* 0xffffffff0900780c */ /* 0x000fda0003f25270 */
[----:B------:R-:W-:Y:S05]  /*1a10*/  @!P1 BRA `(.L_x_25) ;  /* 0x0000000000a09947 */ /* 0x000fea0003800000 */
[----:B------:R-:W-:Y:S01]  /*1a20*/  LOP3.LUT R8, R7, 0x400, RZ, 0xfc, !PT ;  /* 0x0000040007087812 */ /* 0x000fe200078efcff */
[----:B------:R-:W-:Y:S01]  /*1a30*/  IMAD.MOV.U32 R11, RZ, RZ, RZ ;  /* 0x000000ffff0b7224 */ /* 0x000fe200078e00ff */
[----:B------:R-:W-:Y:S02]  /*1a40*/  SHF.R.S32.HI R19, RZ, 0x1f, R9 ;  /* 0x0000001fff137819 */ /* 0x000fe40000011409 */
[----:B------:R-:W-:Y:S01]  /*1a50*/  ISETP.NE.U32.AND P1, PT, R8, R9, PT ;  /* 0x000000090800720c */ /* 0x000fe20003f25070 */
[----:B------:R-:W-:-:S03]  /*1a60*/  IMAD.MOV.U32 R17, RZ, RZ, R8 ;  /* 0x000000ffff117224 */ /* 0x000fc600078e0008 */
[----:B------:R-:W-:-:S13]  /*1a70*/  ISETP.NE.AND.EX P1, PT, RZ, R19, PT, P1 ;  /* 0x00000013ff00720c */ /* 0x000fda0003f25310 */
[----:B------:R-:W-:Y:S05]  /*1a80*/  @!P1 BRA `(.L_x_26) ;  /* 0x00000000004c9947 */ /* 0x000fea0003800000 */
[----:B------:R-:W2:Y:S01]  /*1a90*/  S2R R20, SR_CgaCtaId ;  /* 0x0000000000147919 */ /* 0x000ea20000008800 */
[----:B------:R-:W-:-:S05]  /*1aa0*/  MOV R11, 0x400 ;  /* 0x00000400000b7802 */ /* 0x000fca0000000f00 */
[----:B------:R-:W-:-:S05]  /*1ab0*/  VIADD R11, R11, 0x4004 ;  /* 0x000040040b0b7836 */ /* 0x000fca0000000000 */
[----:B--2---:R-:W-:-:S07]  /*1ac0*/  LEA R20, R20, R11, 0x18 ;  /* 0x0000000b14147211 */ /* 0x004fce00078ec0ff */
.L_x_27:
[----:B------:R-:W-:-:S05]  /*1ad0*/  PRMT R11, R18, 0x9910, RZ ;  /* 0x00009910120b7816 */ /* 0x000fca00000000ff */
[----:B------:R-:W-:-:S06]  /*1ae0*/  IMAD R11, R11, 0x2, R20 ;  /* 0x000000020b0b7824 */ /* 0x000fcc00078e0214 */
[----:B------:R-:W2:Y:S02]  /*1af0*/  LDS.U16 R11, [R11] ;  /* 0x000000000b0b7984 */ /* 0x000ea40000000400 */
[----:B--2---:R-:W-:-:S04]  /*1b00*/  PRMT R17, R11, 0x9910, RZ ;  /* 0x000099100b117816 */ /* 0x004fc800000000ff */
[----:B------:R-:W-:-:S13]  /*1b10*/  ISETP.NE.AND P1, PT, R17, -0x1, PT ;  /* 0xffffffff1100780c */ /* 0x000fda0003f25270 */
[----:B------:R-:W-:Y:S05]  /*1b20*/  @!P1 BRA `(.L_x_25) ;  /* 0x00000000005c9947 */ /* 0x000fea0003800000 */
[----:B------:R-:W-:Y:S01]  /*1b30*/  PRMT R18, R11, 0x7610, R18 ;  /* 0x000076100b127816 */ /* 0x000fe20000000012 */
[----:B------:R-:W-:-:S03]  /*1b40*/  IMAD.MOV.U32 R17, RZ, RZ, R9 ;  /* 0x000000ffff117224 */ /* 0x000fc600078e0009 */
[----:B------:R-:W-:-:S05]  /*1b50*/  PRMT R11, R18, 0x9910, RZ ;  /* 0x00009910120b7816 */ /* 0x000fca00000000ff */
[----:B------:R-:W-:Y:S02]  /*1b60*/  IMAD.MOV.U32 R9, RZ, RZ, R11 ;  /* 0x000000ffff097224 */ /* 0x000fe400078e000b */
[----:B------:R-:W-:-:S03]  /*1b70*/  IMAD.MOV.U32 R11, RZ, RZ, R19 ;  /* 0x000000ffff0b7224 */ /* 0x000fc600078e0013 */
[----:B------:R-:W-:Y:S02]  /*1b80*/  ISETP.NE.U32.AND P1, PT, R17, R9, PT ;  /* 0x000000091100720c */ /* 0x000fe40003f25070 */
[----:B------:R-:W-:-:S04]  /*1b90*/  SHF.R.S32.HI R19, RZ, 0x1f, R9 ;  /* 0x0000001fff137819 */ /* 0x000fc80000011409 */
[----:B------:R-:W-:-:S13]  /*1ba0*/  ISETP.NE.AND.EX P1, PT, R11, R19, PT, P1 ;  /* 0x000000130b00720c */ /* 0x000fda0003f25310 */
[----:B------:R-:W-:Y:S05]  /*1bb0*/  @P1 BRA `(.L_x_27) ;  /* 0xfffffffc00c41947 */ /* 0x000fea000383ffff */
.L_x_26:
[----:B------:R-:W2:Y:S01]  /*1bc0*/  LDCU.U16 UR4, c[0x0][0x3a0] ;  /* 0x00007400ff0477ac */ /* 0x000ea20008000400 */
[----:B------:R-:W-:Y:S01]  /*1bd0*/  IMAD.MOV R18, RZ, RZ, -R18 ;  /* 0x000000ffff127224 */ /* 0x000fe200078e0a12 */
[----:B------:R-:W-:-:S04]  /*1be0*/  ISETP.NE.U32.AND P1, PT, R8, R17, PT ;  /* 0x000000110800720c */ /* 0x000fc80003f25070 */
[----:B------:R-:W-:Y:S02]  /*1bf0*/  PRMT R18, R18, 0x7710, RZ ;  /* 0x0000771012127816 */ /* 0x000fe400000000ff */
[----:B------:R-:W-:Y:S02]  /*1c00*/  ISETP.NE.AND.EX P1, PT, RZ, R11, PT, P1 ;  /* 0x0000000bff00720c */ /* 0x000fe40003f25310 */
[----:B------:R-:W-:Y:S02]  /*1c10*/  IADD3 R9, PT, PT, R7, 0x401, R18 ;  /* 0x0000040107097810 */ /* 0x000fe40007ffe012 */
[----:B------:R-:W-:Y:S02]  /*1c20*/  PRMT R18, R6, 0x9910, RZ ;  /* 0x0000991006127816 */ /* 0x000fe400000000ff */
[----:B------:R-:W-:Y:S01]  /*1c30*/  PRMT R9, R9, 0x9910, RZ ;  /* 0x0000991009097816 */ /* 0x000fe200000000ff */
[----:B--2---:R-:W-:-:S04]  /*1c40*/  UIADD3 UR4, UPT, UPT, URZ, -UR4, URZ ;  /* 0x80000004ff047290 */ /* 0x004fc8000fffe0ff */
[----:B------:R-:W-:-:S06]  /*1c50*/  UPRMT UR4, UR4, 0x7710, URZ ;  /* 0x0000771004047896 */ /* 0x000fcc00080000ff */
[----:B------:R-:W-:-:S05]  /*1c60*/  IMAD R8, R18, R9, UR4 ;  /* 0x0000000412087e24 */ /* 0x000fca000f8e0209 */
[----:B------:R-:W-:-:S05]  /*1c70*/  SEL R9, R8, RZ, P1 ;  /* 0x000000ff08097207 */ /* 0x000fca0000800000 */
[----:B------:R-:W-:-:S05]  /*1c80*/  IMAD.IADD R14, R14, 0x1, R9 ;  /* 0x000000010e0e7824 */ /* 0x000fca00078e0209 */
[----:B------:R2:W-:Y:S02]  /*1c90*/  STS.U16 [R15+0x800], R14 ;  /* 0x0008000e0f007388 */ /* 0x0005e40000000400 */
.L_x_25:
[----:B------:R-:W-:Y:S05]  /*1ca0*/  BSYNC.RECONVERGENT B2 ;  /* 0x0000000000027941 */ /* 0x000fea0003800200 */
.L_x_24:
[----:B------:R-:W3:Y:S01]  /*1cb0*/  LDCU UR4, c[0x0][0x388] ;  /* 0x00007100ff0477ac */ /* 0x000ee20008000800 */
[----:B------:R-:W-:Y:S01]  /*1cc0*/  LOP3.LUT R8, RZ, R7, RZ, 0x33, !PT ;  /* 0x00000007ff087212 */ /* 0x000fe200078e33ff */
[----:B------:R-:W-:Y:S01]  /*1cd0*/  IMAD.MOV.U32 R9, RZ, RZ, RZ ;  /* 0x000000ffff097224 */ /* 0x000fe200078e00ff */
[----:B--2---:R-:W-:-:S05]  /*1ce0*/  LOP3.LUT R14, R7, 0x800, RZ, 0xfc, !PT ;  /* 0x00000800070e7812 */ /* 0x004fca00078efcff */
[----:B------:R-:W-:Y:S02]  /*1cf0*/  IMAD.MOV.U32 R11, RZ, RZ, R14 ;  /* 0x000000ffff0b7224 */ /* 0x000fe400078e000e */
[----:B---3--:R-:W-:-:S05]  /*1d00*/  VIADD R8, R8, UR4 ;  /* 0x0000000408087c36 */ /* 0x008fca0008000000 */
[----:B------:R-:W-:-:S04]  /*1d10*/  LOP3.LUT R8, R8, 0xc00, RZ, 0xc0, !PT ;  /* 0x00000c0008087812 */ /* 0x000fc800078ec0ff */
[----:B------:R-:W-:-:S04]  /*1d20*/  ISETP.NE.U32.AND P1, PT, R8, 0x400, PT ;  /* 0x000004000800780c */ /* 0x000fc80003f25070 */
[----:B------:R-:W-:-:S13]  /*1d30*/  ISETP.NE.AND.EX P1, PT, RZ, RZ, PT, P1 ;  /* 0x000000ffff00720c */ /* 0x000fda0003f25310 */
[----:B------:R-:W-:Y:S05]  /*1d40*/  @!P1 BRA `(.L_x_9) ;  /* 0x0000000800049947 */ /* 0x000fea0003800000 */
[----:B------:R-:W2:Y:S01]  /*1d50*/  LDS.U16 R8, [R12+0x1002] ;  /* 0x001002000c087984 */ /* 0x000ea20000000400 */
[----:B------:R-:W3:Y:S01]  /*1d60*/  LDCU.U16 UR4, c[0x0][0x3a0] ;  /* 0x00007400ff0477ac */ /* 0x000ee20008000400 */
[----:B------:R-:W-:-:S05]  /*1d70*/  VIADD R9, R13, 0x2002 ;  /* 0x000020020d097836 */ /* 0x000fca0000000000 */
[C---:B------:R-:W-:Y:S02]  /*1d80*/  LEA R18, R16.reuse, R9, 0x18 ;  /* 0x0000000910127211 */ /* 0x040fe400078ec0ff */
[----:B------:R-:W-:-:S03]  /*1d90*/  LEA R16, R16, R13, 0x18 ;  /* 0x0000000d10107211 */ /* 0x000fc600078ec0ff */
[----:B------:R-:W-:Y:S02]  /*1da0*/  IMAD R13, R7, 0x2, R18 ;  /* 0x00000002070d7824 */ /* 0x000fe400078e0212 */
[----:B------:R-:W-:Y:S01]  /*1db0*/  IMAD.IADD R17, R16, 0x1, R7 ;  /* 0x0000000110117824 */ /* 0x000fe200078e0207 */
[----:B---3--:R-:W-:-:S04]  /*1dc0*/  UIADD3 UR4, UPT, UPT, URZ, -UR4, URZ ;  /* 0x80000004ff047290 */ /* 0x008fc8000fffe0ff */
[----:B------:R-:W-:-:S06]  /*1dd0*/  UPRMT UR4, UR4, 0x7710, URZ ;  /* 0x0000771004047896 */ /* 0x000fcc00080000ff */
[----:B--2---:R-:W-:Y:S01]  /*1de0*/  VIADD R8, R8, UR4 ;  /* 0x0000000408087c36 */ /* 0x004fe20008000000 */
[----:B------:R-:W-:Y:S05]  /*1df0*/  WARPSYNC.ALL ;  /* 0x0000000000007948 */ /* 0x000fea0003800000 */
[----:B------:R-:W-:Y:S01]  /*1e00*/  STS.U16 [R13+0x1002], R8 ;  /* 0x001002080d007388 */ /* 0x000fe20000000400 */
[----:B------:R-:W-:Y:S03]  /*1e10*/  BSSY.RECONVERGENT B2, `(.L_x_28) ;  /* 0x0000047000027945 */ /* 0x000fe60003800200 */
[----:B------:R-:W2:Y:S04]  /*1e20*/  LDS.U8 R11, [R17+0x800] ;  /* 0x00080000110b7984 */ /* 0x000ea80000000000 */
[----:B------:R-:W3:Y:S01]  /*1e30*/  LDS.U16 R9, [R12+0x1000] ;  /* 0x001000000c097984 */ /* 0x000ee20000000400 */
[----:B--2---:R-:W-:Y:S01]  /*1e40*/  ISETP.NE.AND P1, PT, R11, R0, PT ;  /* 0x000000000b00720c */ /* 0x004fe20003f25270 */
[----:B---3--:R-:W-:-:S12]  /*1e50*/  VIADD R11, R9, 0x4 ;  /* 0x00000004090b7836 */ /* 0x008fd80000000000 */
[----:B------:R-:W-:-:S04]  /*1e60*/  @P1 IMAD.MOV R11, RZ, RZ, R9 ;  /* 0x000000ffff0b1224 */ /* 0x000fc800078e0209 */
[----:B------:R-:W-:Y:S01]  /*1e70*/  VIADD R16, R11, 0xfffffffe ;  /* 0xfffffffe0b107836 */ /* 0x000fe20000000000 */
[----:B------:R-:W-:-:S04]  /*1e80*/  PRMT R11, R5, 0x9910, RZ ;  /* 0x00009910050b7816 */ /* 0x000fc800000000ff */
[----:B------:R-:W-:-:S04]  /*1e90*/  VIMNMX.S16x2.RELU R16, PT, PT, R16, R8, !PT ;  /* 0x0000000810107248 */ /* 0x000fc80007fe1300 */
[----:B------:R-:W-:-:S05]  /*1ea0*/  PRMT R18, R16, 0x7610, R18 ;  /* 0x0000761010127816 */ /* 0x000fca0000000012 */
[----:B------:R-:W-:Y:S01]  /*1eb0*/  STS.U16 [R15+0x1002], R18 ;  /* 0x001002120f007388 */ /* 0x000fe20000000400 */
[----:B------:R-:W-:Y:S06]  /*1ec0*/  BAR.SYNC.DEFER_BLOCKING 0x0 ;  /* 0x0000000000007b1d */ /* 0x000fec0000010000 */
[----:B------:R-:W2:Y:S04]  /*1ed0*/  LDS.U16 R16, [R15+0x1000] ;  /* 0x001000000f107984 */ /* 0x000ea80000000400 */
[----:B------:R-:W3:Y:S01]  /*1ee0*/  LDS.S16 R9, [R15+0x1002] ;  /* 0x001002000f097984 */ /* 0x000ee20000000600 */
[----:B--2---:R-:W-:-:S05]  /*1ef0*/  PRMT R8, R16, 0x9910, RZ ;  /* 0x0000991010087816 */ /* 0x004fca00000000ff */
[----:B------:R-:W-:-:S05]  /*1f00*/  IMAD.IADD R8, R8, 0x1, -R11 ;  /* 0x0000000108087824 */ /* 0x000fca00078e0a0b */
[----:B---3--:R-:W-:-:S04]  /*1f10*/  ISETP.GT.AND P1, PT, R8, R9, PT ;  /* 0x000000090800720c */ /* 0x008fc80003f24270 */
[----:B------:R-:W-:-:S04]  /*1f20*/  SEL R9, R14, 0xffff, P1 ;  /* 0x0000ffff0e097807 */ /* 0x000fc80000800000 */
[C---:B------:R-:W-:Y:S01]  /*1f30*/  PRMT R11, R9.reuse, 0x9910, RZ ;  /* 0x00009910090b7816 */ /* 0x040fe200000000ff */
[----:B------:R2:W-:Y:S01]  /*1f40*/  STS.U16 [R12+0x1000], R9 ;  /* 0x001000090c007388 */ /* 0x0005e20000000400 */
[----:B------:R-:W-:Y:S02]  /*1f50*/  PRMT R8, R9, 0x7610, R8 ;  /* 0x0000761009087816 */ /* 0x000fe40000000008 */
[----:B------:R-:W-:Y:S02]  /*1f60*/  ISETP.NE.U32.AND P1, PT, R14, R11, PT ;  /* 0x0000000b0e00720c */ /* 0x000fe40003f25070 */
[----:B------:R-:W-:-:S04]  /*1f70*/  SHF.R.S32.HI R11, RZ, 0x1f, R11 ;  /* 0x0000001fff0b7819 */ /* 0x000fc8000001140b */
[----:B------:R-:W-:-:S13]  /*1f80*/  ISETP.NE.AND.EX P1, PT, RZ, R11, PT, P1 ;  /* 0x0000000bff00720c */ /* 0x000fda0003f25310 */
[----:B--2---:R-:W-:Y:S05]  /*1f90*/  @P1 BRA `(.L_x_29) ;  /* 0x0000000000b81947 */ /* 0x004fea0003800000 */
[----:B------:R-:W-:Y:S01]  /*1fa0*/  BSSY.RECONVERGENT B3, `(.L_x_30) ;  /* 0x000002c000037945 */ /* 0x000fe20003800200 */
[----:B------:R-:W-:Y:S02]  /*1fb0*/  IMAD.IADD R11, R16, 0x1, -R5 ;  /* 0x00000001100b7824 */ /* 0x000fe400078e0a05 */
[----:B------:R-:W-:Y:S02]  /*1fc0*/  IMAD.MOV.U32 R13, RZ, RZ, R14 ;  /* 0x000000ffff0d7224 */ /* 0x000fe400078e000e */
[----:B------:R-:W-:-:S07]  /*1fd0*/  IMAD.MOV.U32 R18, RZ, RZ, RZ ;  /* 0x000000ffff127224 */ /* 0x000fce00078e00ff */
.L_x_32:
[----:B------:R-:W2:Y:S01]  /*1fe0*/  LDC.64 R8, c[0x0][0x388] ;  /* 0x0000e200ff087b82 */ /* 0x000ea20000000a00 */
[----:B------:R-:W-:-:S05]  /*1ff0*/  IADD3 R15, P2, PT, R13, 0x1, RZ ;  /* 0x000000010d0f7810 */ /* 0x000fca0007f5e0ff */
[----:B------:R-:W-:Y:S01]  /*2000*/  IMAD.X R20, RZ, RZ, R18, P2 ;  /* 0x000000ffff147224 */ /* 0x000fe200010e0612 */
[----:B--2---:R-:W-:-:S04]  /*2010*/  ISETP.GE.U32.AND P1, PT, R13, R8, PT ;  /* 0x000000080d00720c */ /* 0x004fc80003f26070 */
[----:B------:R-:W-:-:S13]  /*2020*/  ISETP.GE.AND.EX P1, PT, R18, R9, PT, P1 ;  /* 0x000000091200720c */ /* 0x000fda0003f26310 */
[----:B------:R-:W-:Y:S05]  /*2030*/  @P1 BRA `(.L_x_31) ;  /* 0x0000000000881947 */ /* 0x000fea0003800000 */
[----:B------:R-:W2:Y:S01]  /*2040*/  S2R R24, SR_CgaCtaId ;  /* 0x0000000000187919 */ /* 0x000ea20000008800 */
[----:B------:R-:W-:Y:S01]  /*2050*/  MOV R21, 0x400 ;  /* 0x0000040000157802 */ /* 0x000fe20000000f00 */
[----:B------:R-:W-:-:S04]  /*2060*/  IMAD.IADD R19, R14, 0x1, -R13 ;  /* 0x000000010e137824 */ /* 0x000fc800078e0a0d */
[----:B------:R-:W-:Y:S02]  /*2070*/  VIADD R17, R21, 0x6006 ;  /* 0x0000600615117836 */ /* 0x000fe40000000000 */
[----:B------:R-:W-:-:S05]  /*2080*/  IMAD R19, R19, R6, R11 ;  /* 0x0000000613137224 */ /* 0x000fca00078e020b */
[----:B------:R-:W-:Y:S02]  /*2090*/  PRMT R19, R19, 0x9910, RZ ;  /* 0x0000991013137816 */ /* 0x000fe400000000ff */
[----:B--2---:R-:W-:-:S05]  /*20a0*/  LEA R22, R24, R17, 0x18 ;  /* 0x0000001118167211 */ /* 0x004fca00078ec0ff */
[----:B------:R-:W-:-:S05]  /*20b0*/  IMAD R17, R13, 0x2, R22 ;  /* 0x000000020d117824 */ /* 0x000fca00078e0216 */
[----:B------:R-:W2:Y:S02]  /*20c0*/  LDS.S16 R22, [R17+0x2] ;  /* 0x0000020011167984 */ /* 0x000ea40000000600 */
[----:B--2---:R-:W-:-:S13]  /*20d0*/  ISETP.GT.AND P1, PT, R19, R22, PT ;  /* 0x000000161300720c */ /* 0x004fda0003f24270 */
[----:B------:R-:W-:Y:S05]  /*20e0*/  @!P1 BRA `(.L_x_31) ;  /* 0x00000000005c9947 */ /* 0x000fea0003800000 */
[----:B------:R-:W-:Y:S01]  /*20f0*/  VIADD R21, R21, 0x4004 ;  /* 0x0000400415157836 */ /* 0x000fe20000000000 */
[----:B------:R-:W-:-:S04]  /*2100*/  ISETP.GE.U32.AND P1, PT, R15, R8, PT ;  /* 0x000000080f00720c */ /* 0x000fc80003f26070 */
[----:B------:R-:W-:Y:S02]  /*2110*/  LEA R24, R24, R21, 0x18 ;  /* 0x0000001518187211 */ /* 0x000fe400078ec0ff */
[----:B------:R-:W-:-:S03]  /*2120*/  ISETP.GE.AND.EX P1, PT, R20, R9, PT, P1 ;  /* 0x000000091400720c */ /* 0x000fc60003f26310 */
[----:B------:R-:W-:-:S05]  /*2130*/  IMAD R21, R13, 0x2, R24 ;  /* 0x000000020d157824 */ /* 0x000fca00078e0218 */
[----:B------:R-:W2:Y:S04]  /*2140*/  LDS.U16 R19, [R21+0x2] ;  /* 0x0000020015137984 */ /* 0x000ea80000000400 */
[----:B------:R3:W-:Y:S01]  /*2150*/  STS.U16 [R21+0x2], R14 ;  /* 0x0000020e15007388 */ /* 0x0007e20000000400 */
[----:B--2---:R-:W-:-:S04]  /*2160*/  PRMT R8, R19, 0x9910, RZ ;  /* 0x0000991013087816 */ /* 0x004fc800000000ff */
[----:B------:R-:W-:-:S13]  /*2170*/  ISETP.NE.OR P1, PT, R8, -0x1, P1 ;  /* 0xffffffff0800780c */ /* 0x000fda0000f25670 */
[----:B---3--:R-:W-:Y:S05]  /*2180*/  @P1 BRA `(.L_x_31) ;  /* 0x0000000000341947 */ /* 0x008fea0003800000 */
[----:B------:R-:W2:Y:S01]  /*2190*/  LDS.S16 R17, [R17+0x4] ;  /* 0x0000040011117984 */ /* 0x000ea20000000600 */
[----:B------:R-:W-:-:S04]  /*21a0*/  IMAD.IADD R15, R14, 0x1, -R15 ;  /* 0x000000010e0f7824 */ /* 0x000fc800078e0a0f */
[----:B------:R-:W-:-:S05]  /*21b0*/  IMAD R15, R15, R6, R11 ;  /* 0x000000060f0f7224 */ /* 0x000fca00078e020b */
[----:B------:R-:W-:-:S04]  /*21c0*/  PRMT R8, R15, 0x9910, RZ ;  /* 0x000099100f087816 */ /* 0x000fc800000000ff */
[----:B--2---:R-:W-:-:S13]  /*21d0*/  ISETP.GT.AND P1, PT, R8, R17, PT ;  /* 0x000000110800720c */ /* 0x004fda0003f24270 */
[----:B------:R-:W-:Y:S05]  /*21e0*/  @!P1 BRA `(.L_x_31) ;  /* 0x00000000001c9947 */ /* 0x000fea0003800000 */
[----:B------:R-:W2:Y:S01]  /*21f0*/  LDS.U16 R8, [R21+0x4] ;  /* 0x0000040015087984 */ /* 0x000ea20000000400 */
[----:B------:R-:W-:-:S03]  /*2200*/  IADD3 R13, P2, PT, R13, 0x2, RZ ;  /* 0x000000020d0d7810 */ /* 0x000fc60007f5e0ff */
[----:B------:R3:W-:Y:S02]  /*2210*/  STS.U16 [R21+0x4], R14 ;  /* 0x0000040e15007388 */ /* 0x0007e40000000400 */
[----:B------:R-:W-:Y:S01]  /*2220*/  IMAD.X R18, RZ, RZ, R18, P2 ;  /* 0x000000ffff127224 */ /* 0x000fe200010e0612 */
[----:B--2---:R-:W-:-:S04]  /*2230*/  PRMT R8, R8, 0x9910, RZ ;  /* 0x0000991008087816 */ /* 0x004fc800000000ff */
[----:B------:R-:W-:-:S13]  /*2240*/  ISETP.NE.AND P1, PT, R8, -0x1, PT ;  /* 0xffffffff0800780c */ /* 0x000fda0003f25270 */
[----:B---3--:R-:W-:Y:S05]  /*2250*/  @!P1 BRA `(.L_x_32) ;  /* 0xfffffffc00609947 */ /* 0x008fea000383ffff */
.L_x_31:
[----:B------:R-:W-:Y:S05]  /*2260*/  BSYNC.RECONVERGENT B3 ;  /* 0x0000000000037941 */ /* 0x000fea0003800200 */
.L_x_30:
[----:B------:R2:W3:Y:S02]  /*2270*/  LDS.U16 R8, [R12+0x1000] ;  /* 0x001000000c087984 */ /* 0x0004e40000000400 */
.L_x_29:
[----:B------:R-:W-:Y:S05]  /*2280*/  BSYNC.RECONVERGENT B2 ;  /* 0x0000000000027941 */ /* 0x000fea0003800200 */
.L_x_28:
[----:B---3--:R-:W-:Y:S01]  /*2290*/  PRMT R13, R8, 0x9910, RZ ;  /* 0x00009910080d7816 */ /* 0x008fe200000000ff */
[----:B------:R-:W-:Y:S01]  /*22a0*/  IMAD.MOV.U32 R9, RZ, RZ, RZ ;  /* 0x000000ffff097224 */ /* 0x000fe200078e00ff */
[----:B------:R-:W-:Y:S02]  /*22b0*/  LOP3.LUT R11, R7, 0xc00, RZ, 0xfc, !PT ;  /* 0x00000c00070b7812 */ /* 0x000fe400078efcff */
[----:B------:R-:W-:-:S13]  /*22c0*/  ISETP.NE.AND P1, PT, R13, -0x1, PT ;  /* 0xffffffff0d00780c */ /* 0x000fda0003f25270 */
[----:B------:R-:W-:Y:S05]  /*22d0*/  @!P1 BRA `(.L_x_9) ;  /* 0x0000000000a09947 */ /* 0x000fea0003800000 */
[----:B------:R-:W-:Y:S01]  /*22e0*/  ISETP.NE.U32.AND P1, PT, R14, R13, PT ;  /* 0x0000000d0e00720c */ /* 0x000fe20003f25070 */
[----:B------:R-:W-:Y:S01]  /*22f0*/  IMAD.MOV.U32 R17, RZ, RZ, R14 ;  /* 0x000000ffff117224 */ /* 0x000fe200078e000e */
[----:B012---:R-:W-:Y:S01]  /*2300*/  SHF.R.S32.HI R12, RZ, 0x1f, R13 ;  /* 0x0000001fff0c7819 */ /* 0x007fe2000001140d */
[----:B------:R-:W-:-:S03]  /*2310*/  IMAD.MOV.U32 R18, RZ, RZ, RZ ;  /* 0x000000ffff127224 */ /* 0x000fc600078e00ff */
[----:B------:R-:W-:-:S13]  /*2320*/  ISETP.NE.AND.EX P1, PT, RZ, R12, PT, P1 ;  /* 0x0000000cff00720c */ /* 0x000fda0003f25310 */
[----:B------:R-:W-:Y:S05]  /*2330*/  @!P1 BRA `(.L_x_33) ;  /* 0x00000000004c9947 */ /* 0x000fea0003800000 */
[----:B------:R-:W0:Y:S01]  /*2340*/  S2R R18, SR_CgaCtaId ;  /* 0x0000000000127919 */ /* 0x000e220000008800 */
[----:B------:R-:W-:-:S05]  /*2350*/  MOV R15, 0x400 ;  /* 0x00000400000f7802 */ /* 0x000fca0000000f00 */
[----:B------:R-:W-:Y:S02]  /*2360*/  VIADD R17, R15, 0x4004 ;  /* 0x000040040f117836 */ /* 0x000fe40000000000 */
[----:B------:R-:W-:-:S03]  /*2370*/  IMAD.MOV.U32 R15, RZ, RZ, R12 ;  /* 0x000000ffff0f7224 */ /* 0x000fc600078e000c */
[----:B0-----:R-:W-:-:S07]  /*2380*/  LEA R19, R18, R17, 0x18 ;  /* 0x0000001112137211 */ /* 0x001fce00078ec0ff */
.L_x_34:
[----:B------:R-:W-:-:S05]  /*2390*/  PRMT R8, R8, 0x9910, RZ ;  /* 0x0000991008087816 */ /* 0x000fca00000000ff */
[----:B------:R-:W-:-:S06]  /*23a0*/  IMAD R8, R8, 0x2, R19 ;  /* 0x0000000208087824 */ /* 0x000fcc00078e0213 */
[----:B------:R-:W0:Y:S02]  /*23b0*/  LDS.U16 R8, [R8] ;  /* 0x0000000008087984 */ /* 0x000e240000000400 */
[----:B0-----:R-:W-:-:S04]  /*23c0*/  PRMT R12, R8, 0x9910, RZ ;  /* 0x00009910080c7816 */ /* 0x001fc800000000ff */
        /* <DEDUP_REMOVED lines=10> */
.L_x_33:
[----:B------:R-:W0:Y:S01]  /*2470*/  LDCU.U16 UR4, c[0x0][0x3a0] ;  /* 0x00007400ff0477ac */ /* 0x000e220008000400 */
[----:B------:R-:W-:Y:S01]  /*2480*/  IMAD.MOV R8, RZ, RZ, -R8 ;  /* 0x000000ffff087224 */ /* 0x000fe200078e0a08 */
[----:B------:R-:W-:Y:S01]  /*2490*/  PRMT R13, R6, 0x9910, RZ ;  /* 0x00009910060d7816 */ /* 0x000fe200000000ff */
[C---:B------:R-:W-:Y:S01]  /*24a0*/  IMAD R10, R7.reuse, 0x2, R10 ;  /* 0x00000002070a7824 */ /* 0x040fe200078e020a */
[----:B------:R-:W-:Y:S02]  /*24b0*/  ISETP.NE.U32.AND P1, PT, R14, R17, PT ;  /* 0x000000110e00720c */ /* 0x000fe40003f25070 */
[----:B------:R-:W-:Y:S02]  /*24c0*/  PRMT R8, R8, 0x7710, RZ ;  /* 0x0000771008087816 */ /* 0x000fe400000000ff */
[----:B------:R-:W-:Y:S02]  /*24d0*/  ISETP.NE.AND.EX P1, PT, RZ, R18, PT, P1 ;  /* 0x00000012ff00720c */ /* 0x000fe40003f25310 */
[----:B------:R-:W-:-:S04]  /*24e0*/  IADD3 R8, PT, PT, R7, 0x801, R8 ;  /* 0x0000080107087810 */ /* 0x000fc80007ffe008 */
[----:B------:R-:W-:Y:S01]  /*24f0*/  PRMT R8, R8, 0x9910, RZ ;  /* 0x0000991008087816 */ /* 0x000fe200000000ff */
[----:B0-----:R-:W-:-:S04]  /*2500*/  UIADD3 UR4, UPT, UPT, URZ, -UR4, URZ ;  /* 0x80000004ff047290 */ /* 0x001fc8000fffe0ff */
[----:B------:R-:W-:-:S06]  /*2510*/  UPRMT UR4, UR4, 0x7710, URZ ;  /* 0x0000771004047896 */ /* 0x000fcc00080000ff */
[----:B------:R-:W-:-:S05]  /*2520*/  IMAD R8, R13, R8, UR4 ;  /* 0x000000040d087e24 */ /* 0x000fca000f8e0208 */
[----:B------:R-:W-:-:S05]  /*2530*/  SEL R13, R8, RZ, P1 ;  /* 0x000000ff080d7207 */ /* 0x000fca0000800000 */
[----:B------:R-:W-:-:S05]  /*2540*/  IMAD.IADD R13, R16, 0x1, R13 ;  /* 0x00000001100d7824 */ /* 0x000fca00078e020d */
[----:B------:R3:W-:Y:S02]  /*2550*/  STS.U16 [R10+0x1000], R13 ;  /* 0x0010000d0a007388 */ /* 0x0007e40000000400 */
.L_x_9:
[----:B------:R-:W-:Y:S05]  /*2560*/  BSYNC B0 ;  /* 0x0000000000007941 */ /* 0x000fea0003800000 */
.L_x_8:
[----:B0123--:R-:W0:Y:S01]  /*2570*/  LDC.64 R12, c[0x0][0x388] ;  /* 0x0000e200ff0c7b82 */ /* 0x00fe220000000a00 */
[----:B------:R-:W-:-:S04]  /*2580*/  LOP3.LUT R15, RZ, R7, RZ, 0x33, !PT ;  /* 0x00000007ff0f7212 */ /* 0x000fc800078e33ff */
[----:B0-----:R-:W-:-:S04]  /*2590*/  IADD3 R12, P2, PT, R15, R12, RZ ;  /* 0x0000000c0f0c7210 */ /* 0x001fc80007f5e0ff */
[----:B------:R-:W-:Y:S02]  /*25a0*/  ISETP.GE.U32.AND P1, PT, R12, 0xc00, PT ;  /* 0x00000c000c00780c */ /* 0x000fe40003f26070 */
[----:B------:R-:W-:-:S04]  /*25b0*/  IADD3.X R13, PT, PT, R13, -0x1, RZ, P2, !PT ;  /* 0xffffffff0d0d7810 */ /* 0x000fc800017fe4ff */
[----:B------:R-:W-:-:S13]  /*25c0*/  ISETP.GE.U32.AND.EX P1, PT, R13, RZ, PT, P1 ;  /* 0x000000ff0d00720c */ /* 0x000fda0003f26110 */
[----:B------:R-:W-:Y:S05]  /*25d0*/  @!P1 BRA `(.L_x_7) ;  /* 0x0000001c00f09947 */ /* 0x000fea0003800000 */
.L_x_71:
[----:B0-----:R-:W0:Y:S01]  /*25e0*/  S2UR UR6, SR_CgaCtaId ;  /* 0x00000000000679c3 */ /* 0x001e220000008800 */
[----:B------:R-:W-:Y:S01]  /*25f0*/  UMOV UR4, 0x400 ;  /* 0x0000040000047882 */ /* 0x000fe20000000000 */
[----:B----4-:R-:W-:Y:S01]  /*2600*/  PRMT R18, R5, 0x9910, RZ ;  /* 0x0000991005127816 */ /* 0x010fe200000000ff */
[----:B------:R-:W-:Y:S02]  /*2610*/  UIADD3 UR5, UPT, UPT, UR4, 0x4004, URZ ;  /* 0x0000400404057890 */ /* 0x000fe4000fffe0ff */
[----:B------:R-:W-:Y:S02]  /*2620*/  UIADD3 UR7, UPT, UPT, UR4, 0x2002, URZ ;  /* 0x0000200204077890 */ /* 0x000fe4000fffe0ff */
[----:B0-----:R-:W-:Y:S02]  /*2630*/  ULEA UR5, UR6, UR5, 0x18 ;  /* 0x0000000506057291 */ /* 0x001fe4000f8ec0ff */
[----:B------:R-:W-:Y:S02]  /*2640*/  ULEA UR7, UR6, UR7, 0x18 ;  /* 0x0000000706077291 */ /* 0x000fe4000f8ec0ff */
[----:B------:R-:W-:-:S02]  /*2650*/  ULEA UR8, UR6, UR4, 0x18 ;  /* 0x0000000406087291 */ /* 0x000fc4000f8ec0ff */
[C---:B------:R-:W-:Y:S01]  /*2660*/  LEA R15, R11.reuse, UR5, 0x1 ;  /* 0x000000050b0f7c11 */ /* 0x040fe2000f8e08ff */
[----:B------:R-:W-:Y:S01]  /*2670*/  UIADD3 UR4, UPT, UPT, UR4, 0x6006, URZ ;  /* 0x0000600604047890 */ /* 0x000fe2000fffe0ff */
[C---:B------:R-:W-:Y:S02]  /*2680*/  LEA R17, R11.reuse, UR7, 0x1 ;  /* 0x000000070b117c11 */ /* 0x040fe4000f8e08ff */
[----:B------:R-:W-:Y:S01]  /*2690*/  VIADD R16, R11, UR8 ;  /* 0x000000080b107c36 */ /* 0x000fe20008000000 */
[----:B------:R-:W0:Y:S01]  /*26a0*/  LDS.U16 R8, [R15+0x2] ;  /* 0x000002000f087984 */ /* 0x000e220000000400 */
[----:B------:R-:W1:Y:S01]  /*26b0*/  LDCU.U16 UR5, c[0x0][0x3a0] ;  /* 0x00007400ff0577ac */ /* 0x000e620008000400 */
[----:B------:R-:W-:-:S06]  /*26c0*/  ULEA UR4, UR6, UR4, 0x18 ;  /* 0x0000000406047291 */ /* 0x000fcc000f8ec0ff */
[----:B------:R-:W-:Y:S01]  /*26d0*/  LEA R14, R11, UR4, 0x1 ;  /* 0x000000040b0e7c11 */ /* 0x000fe2000f8e08ff */
[----:B-1----:R-:W-:-:S04]  /*26e0*/  UIADD3 UR5, UPT, UPT, URZ, -UR5, URZ ;  /* 0x80000005ff057290 */ /* 0x002fc8000fffe0ff */
[----:B------:R-:W-:-:S06]  /*26f0*/  UPRMT UR5, UR5, 0x7710, URZ ;  /* 0x0000771005057896 */ /* 0x000fcc00080000ff */
[----:B0-----:R-:W-:-:S05]  /*2700*/  VIADD R8, R8, UR5 ;  /* 0x0000000508087c36 */ /* 0x001fca0008000000 */
[----:B------:R-:W-:Y:S04]  /*2710*/  STS.U16 [R17+0x2], R8 ;  /* 0x0000020811007388 */ /* 0x000fe80000000400 */
[----:B------:R-:W0:Y:S01]  /*2720*/  LDS.U8 R13, [R11+UR8] ;  /* 0x000000080b0d7984 */ /* 0x000e220008000000 */
[----:B------:R-:W-:Y:S05]  /*2730*/  WARPSYNC.ALL ;  /* 0x0000000000007948 */ /* 0x000fea0003800000 */
[----:B------:R-:W1:Y:S01]  /*2740*/  LDS.U16 R10, [R15] ;  /* 0x000000000f0a7984 */ /* 0x000e620000000400 */
[----:B------:R-:W-:Y:S01]  /*2750*/  BSSY.RECONVERGENT B0, `(.L_x_35) ;  /* 0x0000044000007945 */ /* 0x000fe20003800200 */
[----:B0-----:R-:W-:Y:S01]  /*2760*/  ISETP.NE.AND P1, PT, R13, R0, PT ;  /* 0x000000000d00720c */ /* 0x001fe20003f25270 */
[----:B-1----:R-:W-:-:S12]  /*2770*/  VIADD R12, R10, 0x4 ;  /* 0x000000040a0c7836 */ /* 0x002fd80000000000 */
[----:B------:R-:W-:-:S04]  /*2780*/  @P1 IMAD.MOV R12, RZ, RZ, R10 ;  /* 0x000000ffff0c1224 */ /* 0x000fc800078e020a */
[----:B------:R-:W-:-:S05]  /*2790*/  VIADD R12, R12, 0xfffffffe ;  /* 0xfffffffe0c0c7836 */ /* 0x000fca0000000000 */
[----:B------:R-:W-:-:S05]  /*27a0*/  VIMNMX.S16x2.RELU R12, PT, PT, R12, R8, !PT ;  /* 0x000000080c0c7248 */ /* 0x000fca0007fe1300 */
        /* <DEDUP_REMOVED lines=10> */
[----:B------:R-:W-:Y:S02]  /*2850*/  ISETP.NE.U32.AND P1, PT, R11, R10, PT ;  /* 0x0000000a0b00720c */ /* 0x000fe40003f25070 */
[----:B------:R-:W-:-:S04]  /*2860*/  SHF.R.S32.HI R10, RZ, 0x1f, R10 ;  /* 0x0000001fff0a7819 */ /* 0x000fc8000001140a */
[----:B------:R-:W-:Y:S02]  /*2870*/  ISETP.NE.AND.EX P1, PT, R9, R10, PT, P1 ;  /* 0x0000000a0900720c */ /* 0x000fe40003f25310 */
[----:B------:R-:W-:-:S11]  /*2880*/  PRMT R10, R8, 0x7610, R10 ;  /* 0x00007610080a7816 */ /* 0x000fd6000000000a */
[----:B0-----:R-:W-:Y:S05]  /*2890*/  @P1 BRA `(.L_x_36) ;  /* 0x0000000000bc1947 */ /* 0x001fea0003800000 */
[----:B------:R-:W0:Y:S01]  /*28a0*/  LDCU UR4, c[0x0][0x3a0] ;  /* 0x00007400ff0477ac */ /* 0x000e220008000800 */
[----:B------:R-:W-:Y:S01]  /*28b0*/  LOP3.LUT R25, R19, 0xffff, RZ, 0xc0, !PT ;  /* 0x0000ffff13197812 */ /* 0x000fe200078ec0ff */
[----:B------:R-:W-:Y:S01]  /*28c0*/  BSSY.RECONVERGENT B2, `(.L_x_37) ;  /* 0x000002b000027945 */ /* 0x000fe20003800200 */
[----:B------:R-:W-:Y:S02]  /*28d0*/  VIADD R8, R15, 0x4 ;  /* 0x000000040f087836 */ /* 0x000fe40000000000 */
[----:B------:R-:W-:Y:S02]  /*28e0*/  VIADD R10, R14, 0x4 ;  /* 0x000000040e0a7836 */ /* 0x000fe40000000000 */
[----:B------:R-:W-:Y:S02]  /*28f0*/  IMAD.IADD R23, R25, 0x1, -R2 ;  /* 0x0000000119177824 */ /* 0x000fe400078e0a02 */
[----:B------:R-:W-:Y:S02]  /*2900*/  IMAD.MOV.U32 R21, RZ, RZ, R11 ;  /* 0x000000ffff157224 */ /* 0x000fe400078e000b */
[----:B------:R-:W-:-:S02]  /*2910*/  IMAD.MOV.U32 R20, RZ, RZ, R9 ;  /* 0x000000ffff147224 */ /* 0x000fc400078e0009 */
[----:B------:R-:W-:Y:S01]  /*2920*/  IMAD.U32 R23, R23, 0x10000, RZ ;  /* 0x0001000017177824 */ /* 0x000fe200078e00ff */
[----:B0-----:R-:W-:-:S06]  /*2930*/  USHF.L.U32 UR4, UR4, 0x10, URZ ;  /* 0x0000001004047899 */ /* 0x001fcc00080006ff */
[----:B------:R-:W-:-:S07]  /*2940*/  LEA R25, R25, -UR4, 0x10 ;  /* 0x8000000419197c11 */ /* 0x000fce000f8e80ff */
.L_x_39:
[----:B------:R-:W0:Y:S02]  /*2950*/  LDC.64 R12, c[0x0][0x388] ;  /* 0x0000e200ff0c7b82 */ /* 0x000e240000000a00 */
[----:B0-----:R-:W-:-:S04]  /*2960*/  ISETP.GE.U32.AND P1, PT, R21, R12, PT ;  /* 0x0000000c1500720c */ /* 0x001fc80003f26070 */
[----:B------:R-:W-:-:S13]  /*2970*/  ISETP.GE.AND.EX P1, PT, R20, R13, PT, P1 ;  /* 0x0000000d1400720c */ /* 0x000fda0003f26310 */
[----:B------:R-:W-:Y:S05]  /*2980*/  @P1 BRA `(.L_x_38) ;  /* 0x0000000000781947 */ /* 0x000fea0003800000 */
[----:B------:R-:W0:Y:S01]  /*2990*/  LDS.S16 R27, [R10+-0x2] ;  /* 0xfffffe000a1b7984 */ /* 0x000e220000000600 */
[----:B------:R-:W-:-:S04]  /*29a0*/  SHF.R.S32.HI R22, RZ, 0x10, R25 ;  /* 0x00000010ff167819 */ /* 0x000fc80000011419 */
[----:B0-----:R-:W-:-:S13]  /*29b0*/  ISETP.GT.AND P1, PT, R22, R27, PT ;  /* 0x0000001b1600720c */ /* 0x001fda0003f24270 */
[----:B------:R-:W-:Y:S05]  /*29c0*/  @!P1 BRA `(.L_x_38) ;  /* 0x0000000000689947 */ /* 0x000fea0003800000 */
[----:B------:R-:W0:Y:S04]  /*29d0*/  LDS.U16 R22, [R8+-0x2] ;  /* 0xfffffe0008167984 */ /* 0x000e280000000400 */
[----:B------:R1:W-:Y:S01]  /*29e0*/  STS.U16 [R8+-0x2], R11 ;  /* 0xfffffe0b08007388 */ /* 0x0003e20000000400 */
[----:B0-----:R-:W-:-:S04]  /*29f0*/  PRMT R22, R22, 0x9910, RZ ;  /* 0x0000991016167816 */ /* 0x001fc800000000ff */
[----:B------:R-:W-:-:S13]  /*2a00*/  ISETP.NE.AND P1, PT, R22, -0x1, PT ;  /* 0xffffffff1600780c */ /* 0x000fda0003f25270 */
[----:B-1----:R-:W-:Y:S05]  /*2a10*/  @P1 BRA `(.L_x_38) ;  /* 0x0000000000541947 */ /* 0x002fea0003800000 */
[----:B------:R-:W-:-:S04]  /*2a20*/  IADD3 R27, P2, PT, R21, 0x1, RZ ;  /* 0x00000001151b7810 */ /* 0x000fc80007f5e0ff */
[----:B------:R-:W-:Y:S01]  /*2a30*/  ISETP.GE.U32.AND P1, PT, R27, R12, PT ;  /* 0x0000000c1b00720c */ /* 0x000fe20003f26070 */
[----:B------:R-:W-:-:S05]  /*2a40*/  IMAD.X R12, RZ, RZ, R20, P2 ;  /* 0x000000ffff0c7224 */ /* 0x000fca00010e0614 */
[----:B------:R-:W-:-:S13]  /*2a50*/  ISETP.GE.AND.EX P1, PT, R12, R13, PT, P1 ;  /* 0x0000000d0c00720c */ /* 0x000fda0003f26310 */
[----:B------:R-:W-:Y:S05]  /*2a60*/  @P1 BRA `(.L_x_38) ;  /* 0x0000000000401947 */ /* 0x000fea0003800000 */
[----:B------:R-:W0:Y:S01]  /*2a70*/  LDS.S16 R13, [R10] ;  /* 0x000000000a0d7984 */ /* 0x000e220000000600 */
[----:B------:R-:W-:-:S04]  /*2a80*/  SHF.R.S32.HI R12, RZ, 0x10, R23 ;  /* 0x00000010ff0c7819 */ /* 0x000fc80000011417 */
[----:B0-----:R-:W-:-:S13]  /*2a90*/  ISETP.GT.AND P1, PT, R12, R13, PT ;  /* 0x0000000d0c00720c */ /* 0x001fda0003f24270 */
[----:B------:R-:W-:Y:S05]  /*2aa0*/  @!P1 BRA `(.L_x_38) ;  /* 0x0000000000309947 */ /* 0x000fea0003800000 */
[----:B------:R-:W0:Y:S01]  /*2ab0*/  LDS.U16 R12, [R8] ;  /* 0x00000000080c7984 */ /* 0x000e220000000400 */
[----:B------:R-:W-:Y:S01]  /*2ac0*/  IADD3 R21, P2, PT, R21, 0x2, RZ ;  /* 0x0000000215157810 */ /* 0x000fe20007f5e0ff */
[----:B------:R-:W-:Y:S02]  /*2ad0*/  VIADD R10, R10, 0x4 ;  /* 0x000000040a0a7836 */ /* 0x000fe40000000000 */
[----:B------:R1:W-:Y:S01]  /*2ae0*/  STS.U16 [R8], R11 ;  /* 0x0000000b08007388 */ /* 0x0003e20000000400 */
[C---:B------:R-:W-:Y:S02]  /*2af0*/  IMAD R25, R6.reuse, -0x20000, R25 ;  /* 0xfffe000006197824 */ /* 0x040fe400078e0219 */
[----:B------:R-:W-:Y:S02]  /*2b00*/  IMAD R23, R6, -0x20000, R23 ;  /* 0xfffe000006177824 */ /* 0x000fe400078e0217 */
[----:B------:R-:W-:Y:S01]  /*2b10*/  IMAD.X R20, RZ, RZ, R20, P2 ;  /* 0x000000ffff147224 */ /* 0x000fe200010e0614 */
[----:B0-----:R-:W-:-:S04]  /*2b20*/  PRMT R12, R12, 0x9910, RZ ;  /* 0x000099100c0c7816 */ /* 0x001fc800000000ff */
[----:B------:R-:W-:Y:S01]  /*2b30*/  ISETP.NE.AND P1, PT, R12, -0x1, PT ;  /* 0xffffffff0c00780c */ /* 0x000fe20003f25270 */
[----:B------:R-:W-:-:S04]  /*2b40*/  VIADD R12, R8, 0x4 ;  /* 0x00000004080c7836 */ /* 0x000fc80000000000 */
[----:B-1----:R-:W-:-:S08]  /*2b50*/  IMAD.MOV.U32 R8, RZ, RZ, R12 ;  /* 0x000000ffff087224 */ /* 0x002fd000078e000c */
[----:B------:R-:W-:Y:S05]  /*2b60*/  @!P1 BRA `(.L_x_39) ;  /* 0xfffffffc00789947 */ /* 0x000fea000383ffff */
.L_x_38:
[----:B------:R-:W-:Y:S05]  /*2b70*/  BSYNC.RECONVERGENT B2 ;  /* 0x0000000000027941 */ /* 0x000fea0003800200 */
.L_x_37:
[----:B------:R0:W1:Y:S02]  /*2b80*/  LDS.U16 R10, [R15] ;  /* 0x000000000f0a7984 */ /* 0x0000640000000400 */
.L_x_36:
[----:B------:R-:W-:Y:S05]  /*2b90*/  BSYNC.RECONVERGENT B0 ;  /* 0x0000000000007941 */ /* 0x000fea0003800200 */
.L_x_35:
[----:B-1----:R-:W-:Y:S01]  /*2ba0*/  PRMT R8, R10, 0x9910, RZ ;  /* 0x000099100a087816 */ /* 0x002fe200000000ff */
[----:B------:R-:W-:Y:S03]  /*2bb0*/  BSSY.RECONVERGENT B0, `(.L_x_40) ;  /* 0x0000025000007945 */ /* 0x000fe60003800200 */
[----:B------:R-:W-:-:S13]  /*2bc0*/  ISETP.NE.AND P1, PT, R8, -0x1, PT ;  /* 0xffffffff0800780c */ /* 0x000fda0003f25270 */
[----:B------:R-:W-:Y:S05]  /*2bd0*/  @!P1 BRA `(.L_x_41) ;  /* 0x0000000000889947 */ /* 0x000fea0003800000 */
[----:B------:R-:W1:Y:S01]  /*2be0*/  S2R R13, SR_CgaCtaId ;  /* 0x00000000000d7919 */ /* 0x000e620000008800 */
[----:B------:R-:W-:Y:S01]  /*2bf0*/  MOV R8, 0x400 ;  /* 0x0000040000087802 */ /* 0x000fe20000000f00 */
[----:B------:R-:W-:Y:S02]  /*2c00*/  IMAD.MOV.U32 R12, RZ, RZ, R11 ;  /* 0x000000ffff0c7224 */ /* 0x000fe400078e000b */
[----:B------:R-:W-:Y:S02]  /*2c10*/  IMAD.MOV.U32 R20, RZ, RZ, R9 ;  /* 0x000000ffff147224 */ /* 0x000fe400078e0009 */
[----:B------:R-:W-:-:S05]  /*2c20*/  VIADD R8, R8, 0x4004 ;  /* 0x0000400408087836 */ /* 0x000fca0000000000 */
[----:B-1----:R-:W-:-:S07]  /*2c30*/  LEA R22, R13, R8, 0x18 ;  /* 0x000000080d167211 */ /* 0x002fce00078ec0ff */
.L_x_43:
[----:B------:R-:W-:-:S04]  /*2c40*/  PRMT R13, R10, 0x9910, RZ ;  /* 0x000099100a0d7816 */ /* 0x000fc800000000ff */
[----:B------:R-:W-:Y:S02]  /*2c50*/  ISETP.NE.U32.AND P1, PT, R12, R13, PT ;  /* 0x0000000d0c00720c */ /* 0x000fe40003f25070 */
[----:B------:R-:W-:-:S04]  /*2c60*/  SHF.R.S32.HI R21, RZ, 0x1f, R13 ;  /* 0x0000001fff157819 */ /* 0x000fc8000001140d */
[----:B------:R-:W-:-:S13]  /*2c70*/  ISETP.NE.AND.EX P1, PT, R20, R21, PT, P1 ;  /* 0x000000151400720c */ /* 0x000fda0003f25310 */
[----:B------:R-:W-:Y:S05]  /*2c80*/  @!P1 BRA `(.L_x_42) ;  /* 0x0000000000249947 */ /* 0x000fea0003800000 */
[----:B------:R-:W-:Y:S02]  /*2c90*/  IMAD R8, R13, 0x2, R22 ;  /* 0x000000020d087824 */ /* 0x000fe400078e0216 */
[----:B------:R-:W-:Y:S02]  /*2ca0*/  IMAD.MOV.U32 R20, RZ, RZ, R21 ;  /* 0x000000ffff147224 */ /* 0x000fe400078e0015 */
[----:B------:R-:W-:Y:S02]  /*2cb0*/  IMAD.MOV.U32 R12, RZ, RZ, R13 ;  /* 0x000000ffff0c7224 */ /* 0x000fe400078e000d */
[----:B------:R-:W1:Y:S02]  /*2cc0*/  LDS.U16 R8, [R8] ;  /* 0x0000000008087984 */ /* 0x000e640000000400 */
[----:B-1----:R-:W-:-:S04]  /*2cd0*/  PRMT R10, R8, 0x9910, RZ ;  /* 0x00009910080a7816 */ /* 0x002fc800000000ff */
[----:B------:R-:W-:Y:S02]  /*2ce0*/  ISETP.NE.AND P1, PT, R10, -0x1, PT ;  /* 0xffffffff0a00780c */ /* 0x000fe40003f25270 */
[----:B------:R-:W-:-:S11]  /*2cf0*/  PRMT R10, R8, 0x7610, R10 ;  /* 0x00007610080a7816 */ /* 0x000fd6000000000a */
[----:B------:R-:W-:Y:S05]  /*2d00*/  @P1 BRA `(.L_x_43) ;  /* 0xfffffffc00cc1947 */ /* 0x000fea000383ffff */
[----:B------:R-:W-:Y:S05]  /*2d10*/  BRA `(.L_x_41) ;  /* 0x0000000000387947 */ /* 0x000fea0003800000 */
.L_x_42:
[----:B------:R-:W-:-:S04]  /*2d20*/  ISETP.NE.U32.AND P1, PT, R11, R12, PT ;  /* 0x0000000c0b00720c */ /* 0x000fc80003f25070 */
[----:B------:R-:W-:-:S13]  /*2d30*/  ISETP.NE.AND.EX P1, PT, R9, R20, PT, P1 ;  /* 0x000000140900720c */ /* 0x000fda0003f25310 */
[----:B------:R-:W1:Y:S01]  /*2d40*/  @P1 LDC.U16 R12, c[0x0][0x3a0] ;  /* 0x0000e800ff0c1b82 */ /* 0x000e620000000400 */
[----:B------:R-:W-:Y:S01]  /*2d50*/  @P1 IMAD.MOV R8, RZ, RZ, -R10 ;  /* 0x000000ffff081224 */ /* 0x000fe200078e0a0a */
[----:B------:R-:W-:-:S04]  /*2d60*/  @P1 PRMT R13, R6, 0x9910, RZ ;  /* 0x00009910060d1816 */ /* 0x000fc800000000ff */
[----:B------:R-:W-:-:S05]  /*2d70*/  @P1 PRMT R8, R8, 0x7710, RZ ;  /* 0x0000771008081816 */ /* 0x000fca00000000ff */
[----:B------:R-:W-:-:S05]  /*2d80*/  @P1 IMAD.IADD R8, R8, 0x1, R11 ;  /* 0x0000000108081824 */ /* 0x000fca00078e020b */
[----:B------:R-:W-:-:S05]  /*2d90*/  @P1 PRMT R8, R8, 0x9910, RZ ;  /* 0x0000991008081816 */ /* 0x000fca00000000ff */
[----:B------:R-:W-:Y:S02]  /*2da0*/  @P1 IMAD R8, R13, R8, R13 ;  /* 0x000000080d081224 */ /* 0x000fe400078e020d */
[----:B-1----:R-:W-:-:S05]  /*2db0*/  @P1 IMAD.MOV R10, RZ, RZ, -R12 ;  /* 0x000000ffff0a1224 */ /* 0x002fca00078e0a0c */
[----:B------:R-:W-:-:S04]  /*2dc0*/  @P1 PRMT R10, R10, 0x7710, RZ ;  /* 0x000077100a0a1816 */ /* 0x000fc800000000ff */
[----:B------:R-:W-:-:S04]  /*2dd0*/  @P1 IADD3 R8, PT, PT, R19, R8, R10 ;  /* 0x0000000813081210 */ /* 0x000fc80007ffe00a */
[----:B------:R-:W-:-:S05]  /*2de0*/  @P1 PRMT R19, R8, 0x7610, R19 ;  /* 0x0000761008131816 */ /* 0x000fca0000000013 */
[----:B------:R1:W-:Y:S02]  /*2df0*/  STS.U16 [R14], R19 ;  /* 0x000000130e007388 */ /* 0x0003e40000000400 */
.L_x_41:
[----:B------:R-:W-:Y:S05]  /*2e00*/  BSYNC.RECONVERGENT B0 ;  /* 0x0000000000007941 */ /* 0x000fea0003800200 */
.L_x_40:
[----:B------:R-:W2:Y:S01]  /*2e10*/  LDS.U16 R8, [R15+0x802] ;  /* 0x000802000f087984 */ /* 0x000ea20000000400 */
[----:B------:R-:W3:Y:S01]  /*2e20*/  LDCU.U16 UR4, c[0x0][0x3a0] ;  /* 0x00007400ff0477ac */ /* 0x000ee20008000400 */
[----:B------:R-:W-:Y:S01]  /*2e30*/  BSSY.RECONVERGENT B0, `(.L_x_44) ;  /* 0x000004d000007945 */ /* 0x000fe20003800200 */
[----:B---3--:R-:W-:-:S04]  /*2e40*/  UIADD3 UR4, UPT, UPT, URZ, -UR4, URZ ;  /* 0x80000004ff047290 */ /* 0x008fc8000fffe0ff */
[----:B------:R-:W-:-:S06]  /*2e50*/  UPRMT UR4, UR4, 0x7710, URZ ;  /* 0x0000771004047896 */ /* 0x000fcc00080000ff */
[----:B--2---:R-:W-:-:S05]  /*2e60*/  VIADD R8, R8, UR4 ;  /* 0x0000000408087c36 */ /* 0x004fca0008000000 */
[----:B------:R-:W-:Y:S04]  /*2e70*/  STS.U16 [R17+0x802], R8 ;  /* 0x0008020811007388 */ /* 0x000fe80000000400 */
[----:B------:R-:W2:Y:S04]  /*2e80*/  LDS.U8 R13, [R16+0x400] ;  /* 0x00040000100d7984 */ /* 0x000ea80000000000 */
[----:B------:R-:W3:Y:S01]  /*2e90*/  LDS.U16 R10, [R15+0x800] ;  /* 0x000800000f0a7984 */ /* 0x000ee20000000400 */
[----:B--2---:R-:W-:Y:S01]  /*2ea0*/  ISETP.NE.AND P1, PT, R13, R0, PT ;  /* 0x000000000d00720c */ /* 0x004fe20003f25270 */
[----:B---3--:R-:W-:-:S12]  /*2eb0*/  VIADD R12, R10, 0x4 ;  /* 0x000000040a0c7836 */ /* 0x008fd80000000000 */
[----:B------:R-:W-:-:S04]  /*2ec0*/  @P1 IMAD.MOV R12, RZ, RZ, R10 ;  /* 0x000000ffff0c1224 */ /* 0x000fc800078e020a */
[----:B------:R-:W-:-:S05]  /*2ed0*/  VIADD R10, R12, 0xfffffffe ;  /* 0xfffffffe0c0a7836 */ /* 0x000fca0000000000 */
[----:B------:R-:W-:-:S04]  /*2ee0*/  VIMNMX.S16x2.RELU R10, PT, PT, R10, R8, !PT ;  /* 0x000000080a0a7248 */ /* 0x000fc80007fe1300 */
[----:B------:R-:W-:Y:S02]  /*2ef0*/  PRMT R20, R10, 0x7610, R20 ;  /* 0x000076100a147816 */ /* 0x000fe40000000014 */
[----:B------:R-:W-:-:S03]  /*2f00*/  IADD3 R10, P2, PT, R11, 0x400, RZ ;  /* 0x000004000b0a7810 */ /* 0x000fc60007f5e0ff */
[----:B------:R-:W-:Y:S01]  /*2f10*/  STS.U16 [R14+0x802], R20 ;  /* 0x000802140e007388 */ /* 0x000fe20000000400 */
[----:B------:R-:W-:Y:S06]  /*2f20*/  BAR.SYNC.DEFER_BLOCKING 0x0 ;  /* 0x0000000000007b1d */ /* 0x000fec0000010000 */
[----:B-1----:R-:W1:Y:S04]  /*2f30*/  LDS.U16 R19, [R14+0x800] ;  /* 0x000800000e137984 */ /* 0x002e680000000400 */
[----:B------:R-:W2:Y:S01]  /*2f40*/  LDS.S16 R8, [R14+0x802] ;  /* 0x000802000e087984 */ /* 0x000ea20000000600 */
[----:B-1----:R-:W-:-:S05]  /*2f50*/  PRMT R13, R19, 0x9910, RZ ;  /* 0x00009910130d7816 */ /* 0x002fca00000000ff */
[----:B------:R-:W-:-:S05]  /*2f60*/  IMAD.IADD R13, R13, 0x1, -R18 ;  /* 0x000000010d0d7824 */ /* 0x000fca00078e0a12 */
[----:B--2---:R-:W-:Y:S01]  /*2f70*/  ISETP.GT.AND P1, PT, R13, R8, PT ;  /* 0x000000080d00720c */ /* 0x004fe20003f24270 */
[----:B------:R-:W-:-:S03]  /*2f80*/  IMAD.X R8, RZ, RZ, R9, P2 ;  /* 0x000000ffff087224 */ /* 0x000fc600010e0609 */
[----:B------:R-:W-:-:S04]  /*2f90*/  SEL R12, R10, 0xffff, P1 ;  /* 0x0000ffff0a0c7807 */ /* 0x000fc80000800000 */
[C---:B------:R-:W-:Y:S01]  /*2fa0*/  PRMT R13, R12.reuse, 0x9910, RZ ;  /* 0x000099100c0d7816 */ /* 0x040fe200000000ff */
[----:B------:R1:W-:Y:S01]  /*2fb0*/  STS.U16 [R15+0x800], R12 ;  /* 0x0008000c0f007388 */ /* 0x0003e20000000400 */
[----:B------:R-:W-:Y:S02]  /*2fc0*/  PRMT R18, R12, 0x7610, R18 ;  /* 0x000076100c127816 */ /* 0x000fe40000000012 */
[----:B------:R-:W-:Y:S02]  /*2fd0*/  ISETP.NE.U32.AND P1, PT, R10, R13, PT ;  /* 0x0000000d0a00720c */ /* 0x000fe40003f25070 */
[----:B------:R-:W-:-:S04]  /*2fe0*/  SHF.R.S32.HI R13, RZ, 0x1f, R13 ;  /* 0x0000001fff0d7819 */ /* 0x000fc8000001140d */
[----:B------:R-:W-:-:S13]  /*2ff0*/  ISETP.NE.AND.EX P1, PT, R8, R13, PT, P1 ;  /* 0x0000000d0800720c */ /* 0x000fda0003f25310 */
[----:B-1----:R-:W-:Y:S05]  /*3000*/  @P1 BRA `(.L_x_45) ;  /* 0x0000000000bc1947 */ /* 0x002fea0003800000 */
[----:B------:R-:W-:Y:S01]  /*3010*/  LOP3.LUT R12, R19, 0xffff, RZ, 0xc0, !PT ;  /* 0x0000ffff130c7812 */ /* 0x000fe200078ec0ff */
[----:B------:R-:W-:Y:S01]  /*3020*/  BSSY.RECONVERGENT B2, `(.L_x_46) ;  /* 0x000002c000027945 */ /* 0x000fe20003800200 */
[----:B------:R-:W-:Y:S02]  /*3030*/  IMAD.MOV.U32 R21, RZ, RZ, R10 ;  /* 0x000000ffff157224 */ /* 0x000fe400078e000a */
[----:B------:R-:W-:Y:S02]  /*3040*/  IMAD.MOV.U32 R18, RZ, RZ, R8 ;  /* 0x000000ffff127224 */ /* 0x000fe400078e0008 */
[----:B------:R-:W-:-:S07]  /*3050*/  IMAD.IADD R23, R12, 0x1, -R5 ;  /* 0x000000010c177824 */ /* 0x000fce00078e0a05 */
.L_x_48:
        /* <DEDUP_REMOVED lines=40> */
.L_x_47:
[----:B------:R-:W-:Y:S05]  /*32e0*/  BSYNC.RECONVERGENT B2 ;  /* 0x0000000000027941 */ /* 0x000fea0003800200 */
.L_x_46:
[----:B------:R1:W2:Y:S02]  /*32f0*/  LDS.U16 R18, [R15+0x800] ;  /* 0x000800000f127984 */ /* 0x0002a40000000400 */
.L_x_45:
[----:B------:R-:W-:Y:S05]  /*3300*/  BSYNC.RECONVERGENT B0 ;  /* 0x0000000000007941 */ /* 0x000fea0003800200 */
.L_x_44:
[----:B--2---:R-:W-:Y:S01]  /*3310*/  PRMT R12, R18, 0x9910, RZ ;  /* 0x00009910120c7816 */ /* 0x004fe200000000ff */
[----:B------:R-:W-:Y:S03]  /*3320*/  BSSY.RECONVERGENT B0, `(.L_x_49) ;  /* 0x0000029000007945 */ /* 0x000fe60003800200 */
[----:B------:R-:W-:-:S13]  /*3330*/  ISETP.NE.AND P1, PT, R12, -0x1, PT ;  /* 0xffffffff0c00780c */ /* 0x000fda0003f25270 */
[----:B------:R-:W-:Y:S05]  /*3340*/  @!P1 BRA `(.L_x_50) ;  /* 0x0000000000989947 */ /* 0x000fea0003800000 */
[----:B------:R-:W-:Y:S01]  /*3350*/  ISETP.NE.U32.AND P1, PT, R10, R12, PT ;  /* 0x0000000c0a00720c */ /* 0x000fe20003f25070 */
[----:B------:R-:W-:Y:S01]  /*3360*/  IMAD.MOV.U32 R21, RZ, RZ, R10 ;  /* 0x000000ffff157224 */ /* 0x000fe200078e000a */
[----:B------:R-:W-:Y:S01]  /*3370*/  SHF.R.S32.HI R13, RZ, 0x1f, R12 ;  /* 0x0000001fff0d7819 */ /* 0x000fe2000001140c */
[----:B------:R-:W-:-:S03]  /*3380*/  IMAD.MOV.U32 R20, RZ, RZ, R8 ;  /* 0x000000ffff147224 */ /* 0x000fc600078e0008 */
[----:B------:R-:W-:-:S13]  /*3390*/  ISETP.NE.AND.EX P1, PT, R8, R13, PT, P1 ;  /* 0x0000000d0800720c */ /* 0x000fda0003f25310 */
[----:B------:R-:W-:Y:S05]  /*33a0*/  @!P1 BRA `(.L_x_51) ;  /* 0x0000000000489947 */ /* 0x000fea0003800000 */
[----:B------:R-:W2:Y:S01]  /*33b0*/  S2R R21, SR_CgaCtaId ;  /* 0x0000000000157919 */ /* 0x000ea20000008800 */
[----:B------:R-:W-:-:S05]  /*33c0*/  MOV R20, 0x400 ;  /* 0x0000040000147802 */ /* 0x000fca0000000f00 */
[----:B------:R-:W-:-:S05]  /*33d0*/  VIADD R20, R20, 0x4004 ;  /* 0x0000400414147836 */ /* 0x000fca0000000000 */
[----:B--2---:R-:W-:-:S07]  /*33e0*/  LEA R23, R21, R20, 0x18 ;  /* 0x0000001415177211 */ /* 0x004fce00078ec0ff */
.L_x_52:
[----:B------:R-:W-:-:S05]  /*33f0*/  PRMT R18, R18, 0x9910, RZ ;  /* 0x0000991012127816 */ /* 0x000fca00000000ff */
[----:B------:R-:W-:-:S06]  /*3400*/  IMAD R18, R18, 0x2, R23 ;  /* 0x0000000212127824 */ /* 0x000fcc00078e0217 */
[----:B------:R-:W2:Y:S02]  /*3410*/  LDS.U16 R18, [R18] ;  /* 0x0000000012127984 */ /* 0x000ea40000000400 */
[----:B--2---:R-:W-:-:S04]  /*3420*/  PRMT R20, R18, 0x9910, RZ ;  /* 0x0000991012147816 */ /* 0x004fc800000000ff */
[----:B------:R-:W-:-:S13]  /*3430*/  ISETP.NE.AND P1, PT, R20, -0x1, PT ;  /* 0xffffffff1400780c */ /* 0x000fda0003f25270 */
[----:B------:R-:W-:Y:S05]  /*3440*/  @!P1 BRA `(.L_x_50) ;  /* 0x0000000000589947 */ /* 0x000fea0003800000 */
[----:B------:R-:W-:Y:S01]  /*3450*/  PRMT R20, R18, 0x9910, RZ ;  /* 0x0000991012147816 */ /* 0x000fe200000000ff */
[----:B------:R-:W-:-:S04]  /*3460*/  IMAD.MOV.U32 R21, RZ, RZ, R12 ;  /* 0x000000ffff157224 */ /* 0x000fc800078e000c */
[----:B------:R-:W-:Y:S02]  /*3470*/  IMAD.MOV.U32 R12, RZ, RZ, R20 ;  /* 0x000000ffff0c7224 */ /* 0x000fe400078e0014 */
[----:B------:R-:W-:-:S03]  /*3480*/  IMAD.MOV.U32 R20, RZ, RZ, R13 ;  /* 0x000000ffff147224 */ /* 0x000fc600078e000d */
[----:B------:R-:W-:Y:S02]  /*3490*/  ISETP.NE.U32.AND P1, PT, R21, R12, PT ;  /* 0x0000000c1500720c */ /* 0x000fe40003f25070 */
[----:B------:R-:W-:-:S04]  /*34a0*/  SHF.R.S32.HI R13, RZ, 0x1f, R12 ;  /* 0x0000001fff0d7819 */ /* 0x000fc8000001140c */
[----:B------:R-:W-:-:S13]  /*34b0*/  ISETP.NE.AND.EX P1, PT, R20, R13, PT, P1 ;  /* 0x0000000d1400720c */ /* 0x000fda0003f25310 */
[----:B------:R-:W-:Y:S05]  /*34c0*/  @P1 BRA `(.L_x_52) ;  /* 0xfffffffc00c81947 */ /* 0x000fea000383ffff */
.L_x_51:
[----:B------:R-:W-:-:S04]  /*34d0*/  ISETP.NE.U32.AND P1, PT, R10, R21, PT ;  /* 0x000000150a00720c */ /* 0x000fc80003f25070 */
[----:B------:R-:W-:-:S13]  /*34e0*/  ISETP.NE.AND.EX P1, PT, R8, R20, PT, P1 ;  /* 0x000000140800720c */ /* 0x000fda0003f25310 */
[----:B------:R-:W2:Y:S01]  /*34f0*/  @P1 LDC.U16 R12, c[0x0][0x3a0] ;  /* 0x0000e800ff0c1b82 */ /* 0x000ea20000000400 */
[----:B------:R-:W-:-:S05]  /*3500*/  @P1 IMAD.MOV R13, RZ, RZ, -R18 ;  /* 0x000000ffff0d1224 */ /* 0x000fca00078e0a12 */
[----:B------:R-:W-:-:S05]  /*3510*/  @P1 PRMT R13, R13, 0x7710, RZ ;  /* 0x000077100d0d1816 */ /* 0x000fca00000000ff */
[----:B------:R-:W-:Y:S01]  /*3520*/  @P1 IMAD.IADD R10, R13, 0x1, R10 ;  /* 0x000000010d0a1824 */ /* 0x000fe200078e020a */
[----:B------:R-:W-:-:S04]  /*3530*/  @P1 PRMT R13, R6, 0x9910, RZ ;  /* 0x00009910060d1816 */ /* 0x000fc800000000ff */
[----:B------:R-:W-:-:S05]  /*3540*/  @P1 PRMT R8, R10, 0x9910, RZ ;  /* 0x000099100a081816 */ /* 0x000fca00000000ff */
[----:B------:R-:W-:Y:S02]  /*3550*/  @P1 IMAD R8, R13, R8, R13 ;  /* 0x000000080d081224 */ /* 0x000fe400078e020d */
[----:B--2---:R-:W-:-:S05]  /*3560*/  @P1 IMAD.MOV R10, RZ, RZ, -R12 ;  /* 0x000000ffff0a1224 */ /* 0x004fca00078e0a0c */
[----:B------:R-:W-:-:S04]  /*3570*/  @P1 PRMT R10, R10, 0x7710, RZ ;  /* 0x000077100a0a1816 */ /* 0x000fc800000000ff */
[----:B------:R-:W-:-:S04]  /*3580*/  @P1 IADD3 R8, PT, PT, R19, R8, R10 ;  /* 0x0000000813081210 */ /* 0x000fc80007ffe00a */
[----:B------:R-:W-:-:S05]  /*3590*/  @P1 PRMT R19, R8, 0x7610, R19 ;  /* 0x0000761008131816 */ /* 0x000fca0000000013 */
[----:B------:R2:W-:Y:S02]  /*35a0*/  STS.U16 [R14+0x800], R19 ;  /* 0x000800130e007388 */ /* 0x0005e40000000400 */
.L_x_50:
[----:B------:R-:W-:Y:S05]  /*35b0*/  BSYNC.RECONVERGENT B0 ;  /* 0x0000000000007941 */ /* 0x000fea0003800200 */
.L_x_49:
[----:B------:R-:W3:Y:S01]  /*35c0*/  LDS.U16 R8, [R15+0x1002] ;  /* 0x001002000f087984 */ /* 0x000ee20000000400 */
[----:B------:R-:W4:Y:S01]  /*35d0*/  LDCU.U16 UR4, c[0x0][0x3a0] ;  /* 0x00007400ff0477ac */ /* 0x000f220008000400 */
[----:B------:R-:W-:Y:S01]  /*35e0*/  PRMT R21, R5, 0x9910, RZ ;  /* 0x0000991005157816 */ /* 0x000fe200000000ff */
[----:B------:R-:W-:Y:S01]  /*35f0*/  BSSY.RECONVERGENT B0, `(.L_x_53) ;  /* 0x000004d000007945 */ /* 0x000fe20003800200 */
[----:B----4-:R-:W-:-:S04]  /*3600*/  UIADD3 UR4, UPT, UPT, URZ, -UR4, URZ ;  /* 0x80000004ff047290 */ /* 0x010fc8000fffe0ff */
[----:B------:R-:W-:-:S06]  /*3610*/  UPRMT UR4, UR4, 0x7710, URZ ;  /* 0x0000771004047896 */ /* 0x000fcc00080000ff */
[----:B---3--:R-:W-:-:S05]  /*3620*/  VIADD R8, R8, UR4 ;  /* 0x0000000408087c36 */ /* 0x008fca0008000000 */
[----:B------:R-:W-:Y:S04]  /*3630*/  STS.U16 [R17+0x1002], R8 ;  /* 0x0010020811007388 */ /* 0x000fe80000000400 */
[----:B------:R-:W3:Y:S04]  /*3640*/  LDS.U8 R13, [R16+0x800] ;  /* 0x00080000100d7984 */ /* 0x000ee80000000000 */
[----:B------:R-:W4:Y:S01]  /*3650*/  LDS.U16 R10, [R15+0x1000] ;  /* 0x001000000f0a7984 */ /* 0x000f220000000400 */
[----:B---3--:R-:W-:Y:S01]  /*3660*/  ISETP.NE.AND P1, PT, R13, R0, PT ;  /* 0x000000000d00720c */ /* 0x008fe20003f25270 */
[----:B----4-:R-:W-:-:S12]  /*3670*/  VIADD R12, R10, 0x4 ;  /* 0x000000040a0c7836 */ /* 0x010fd80000000000 */
[----:B------:R-:W-:-:S04]  /*3680*/  @P1 IMAD.MOV R12, RZ, RZ, R10 ;  /* 0x000000ffff0c1224 */ /* 0x000fc800078e020a */
[----:B------:R-:W-:-:S05]  /*3690*/  VIADD R10, R12, 0xfffffffe ;  /* 0xfffffffe0c0a7836 */ /* 0x000fca0000000000 */
[----:B------:R-:W-:-:S04]  /*36a0*/  VIMNMX.S16x2.RELU R10, PT, PT, R10, R8, !PT ;  /* 0x000000080a0a7248 */ /* 0x000fc80007fe1300 */
[----:B------:R-:W-:Y:S02]  /*36b0*/  PRMT R12, R10, 0x7610, R12 ;  /* 0x000076100a0c7816 */ /* 0x000fe4000000000c */
[----:B------:R-:W-:-:S03]  /*36c0*/  IADD3 R10, P2, PT, R11, 0x800, RZ ;  /* 0x000008000b0a7810 */ /* 0x000fc60007f5e0ff */
[----:B------:R-:W-:Y:S01]  /*36d0*/  STS.U16 [R14+0x1002], R12 ;  /* 0x0010020c0e007388 */ /* 0x000fe20000000400 */
[----:B------:R-:W-:Y:S06]  /*36e0*/  BAR.SYNC.DEFER_BLOCKING 0x0 ;  /* 0x0000000000007b1d */ /* 0x000fec0000010000 */
[----:B--2---:R-:W2:Y:S04]  /*36f0*/  LDS.U16 R19, [R14+0x1000] ;  /* 0x001000000e137984 */ /* 0x004ea80000000400 */
[----:B------:R-:W3:Y:S01]  /*3700*/  LDS.S16 R13, [R14+0x1002] ;  /* 0x001002000e0d7984 */ /* 0x000ee20000000600 */
[----:B--2---:R-:W-:-:S05]  /*3710*/  PRMT R8, R19, 0x9910, RZ ;  /* 0x0000991013087816 */ /* 0x004fca00000000ff */
[----:B------:R-:W-:-:S05]  /*3720*/  IMAD.IADD R8, R8, 0x1, -R21 ;  /* 0x0000000108087824 */ /* 0x000fca00078e0a15 */
[----:B---3--:R-:W-:Y:S01]  /*3730*/  ISETP.GT.AND P1, PT, R8, R13, PT ;  /* 0x0000000d0800720c */ /* 0x008fe20003f24270 */
        /* <DEDUP_REMOVED lines=8> */
[----:B--2---:R-:W-:Y:S05]  /*37c0*/  @P1 BRA `(.L_x_54) ;  /* 0x0000000000bc1947 */ /* 0x004fea0003800000 */
[----:B------:R-:W-:Y:S01]  /*37d0*/  LOP3.LUT R12, R19, 0xffff, RZ, 0xc0, !PT ;  /* 0x0000ffff130c7812 */ /* 0x000fe200078ec0ff */
[----:B------:R-:W-:Y:S01]  /*37e0*/  BSSY.RECONVERGENT B2, `(.L_x_55) ;  /* 0x000002c000027945 */ /* 0x000fe20003800200 */
[----:B------:R-:W-:Y:S02]  /*37f0*/  IMAD.MOV.U32 R21, RZ, RZ, R10 ;  /* 0x000000ffff157224 */ /* 0x000fe400078e000a */
[----:B------:R-:W-:Y:S02]  /*3800*/  IMAD.MOV.U32 R18, RZ, RZ, R8 ;  /* 0x000000ffff127224 */ /* 0x000fe400078e0008 */
[----:B------:R-:W-:-:S07]  /*3810*/  IMAD.IADD R23, R12, 0x1, -R5 ;  /* 0x000000010c177824 */ /* 0x000fce00078e0a05 */
.L_x_57:
        /* <DEDUP_REMOVED lines=40> */
.L_x_56:
[----:B------:R-:W-:Y:S05]  /*3aa0*/  BSYNC.RECONVERGENT B2 ;  /* 0x0000000000027941 */ /* 0x000fea0003800200 */
.L_x_55:
[----:B------:R2:W3:Y:S02]  /*3ab0*/  LDS.U16 R18, [R15+0x1000] ;  /* 0x001000000f127984 */ /* 0x0004e40000000400 */
.L_x_54:
[----:B------:R-:W-:Y:S05]  /*3ac0*/  BSYNC.RECONVERGENT B0 ;  /* 0x0000000000007941 */ /* 0x000fea0003800200 */
.L_x_53:
[----:B---3--:R-:W-:Y:S01]  /*3ad0*/  PRMT R12, R18, 0x9910, RZ ;  /* 0x00009910120c7816 */ /* 0x008fe200000000ff */
        /* <DEDUP_REMOVED lines=9> */
[----:B------:R-:W3:Y:S01]  /*3b70*/  S2R R21, SR_CgaCtaId ;  /* 0x0000000000157919 */ /* 0x000ee20000008800 */
[----:B------:R-:W-:-:S05]  /*3b80*/  MOV R20, 0x400 ;  /* 0x0000040000147802 */ /* 0x000fca0000000f00 */
[----:B------:R-:W-:-:S05]  /*3b90*/  VIADD R20, R20, 0x4004 ;  /* 0x0000400414147836 */ /* 0x000fca0000000000 */
[----:B---3--:R-:W-:-:S07]  /*3ba0*/  LEA R23, R21, R20, 0x18 ;  /* 0x0000001415177211 */ /* 0x008fce00078ec0ff */
.L_x_61:
[----:B------:R-:W-:-:S05]  /*3bb0*/  PRMT R18, R18, 0x9910, RZ ;  /* 0x0000991012127816 */ /* 0x000fca00000000ff */
[----:B------:R-:W-:-:S06]  /*3bc0*/  IMAD R18, R18, 0x2, R23 ;  /* 0x0000000212127824 */ /* 0x000fcc00078e0217 */
[----:B------:R-:W3:Y:S02]  /*3bd0*/  LDS.U16 R18, [R18] ;  /* 0x0000000012127984 */ /* 0x000ee40000000400 */
[----:B---3--:R-:W-:-:S04]  /*3be0*/  PRMT R20, R18, 0x9910, RZ ;  /* 0x0000991012147816 */ /* 0x008fc800000000ff */
        /* <DEDUP_REMOVED lines=10> */
.L_x_60:
[----:B------:R-:W-:-:S04]  /*3c90*/  ISETP.NE.U32.AND P1, PT, R10, R21, PT ;  /* 0x000000150a00720c */ /* 0x000fc80003f25070 */
[----:B------:R-:W-:-:S13]  /*3ca0*/  ISETP.NE.AND.EX P1, PT, R8, R20, PT, P1 ;  /* 0x000000140800720c */ /* 0x000fda0003f25310 */
[----:B------:R-:W3:Y:S01]  /*3cb0*/  @P1 LDC.U16 R12, c[0x0][0x3a0] ;  /* 0x0000e800ff0c1b82 */ /* 0x000ee20000000400 */
[----:B------:R-:W-:-:S05]  /*3cc0*/  @P1 IMAD.MOV R13, RZ, RZ, -R18 ;  /* 0x000000ffff0d1224 */ /* 0x000fca00078e0a12 */
[----:B------:R-:W-:-:S05]  /*3cd0*/  @P1 PRMT R13, R13, 0x7710, RZ ;  /* 0x000077100d0d1816 */ /* 0x000fca00000000ff */
[----:B------:R-:W-:Y:S01]  /*3ce0*/  @P1 IMAD.IADD R10, R13, 0x1, R10 ;  /* 0x000000010d0a1824 */ /* 0x000fe200078e020a */
[----:B------:R-:W-:-:S04]  /*3cf0*/  @P1 PRMT R13, R6, 0x9910, RZ ;  /* 0x00009910060d1816 */ /* 0x000fc800000000ff */
[----:B------:R-:W-:-:S05]  /*3d00*/  @P1 PRMT R8, R10, 0x9910, RZ ;  /* 0x000099100a081816 */ /* 0x000fca00000000ff */
[----:B------:R-:W-:Y:S02]  /*3d10*/  @P1 IMAD R8, R13, R8, R13 ;  /* 0x000000080d081224 */ /* 0x000fe400078e020d */
[----:B---3--:R-:W-:-:S05]  /*3d20*/  @P1 IMAD.MOV R10, RZ, RZ, -R12 ;  /* 0x000000ffff0a1224 */ /* 0x008fca00078e0a0c */
[----:B------:R-:W-:-:S04]  /*3d30*/  @P1 PRMT R10, R10, 0x7710, RZ ;  /* 0x000077100a0a1816 */ /* 0x000fc800000000ff */
[----:B------:R-:W-:-:S04]  /*3d40*/  @P1 IADD3 R8, PT, PT, R19, R8, R10 ;  /* 0x0000000813081210 */ /* 0x000fc80007ffe00a */
[----:B------:R-:W-:-:S05]  /*3d50*/  @P1 PRMT R19, R8, 0x7610, R19 ;  /* 0x0000761008131816 */ /* 0x000fca0000000013 */
[----:B------:R3:W-:Y:S02]  /*3d60*/  STS.U16 [R14+0x1000], R19 ;  /* 0x001000130e007388 */ /* 0x0007e40000000400 */
.L_x_59:
[----:B------:R-:W-:Y:S05]  /*3d70*/  BSYNC.RECONVERGENT B0 ;  /* 0x0000000000007941 */ /* 0x000fea0003800200 */
.L_x_58:
[----:B------:R-:W4:Y:S01]  /*3d80*/  LDS.U16 R8, [R15+0x1802] ;  /* 0x001802000f087984 */ /* 0x000f220000000400 */
[----:B------:R-:W5:Y:S01]  /*3d90*/  LDCU.U16 UR4, c[0x0][0x3a0] ;  /* 0x00007400ff0477ac */ /* 0x000f620008000400 */
[----:B---3--:R-:W-:Y:S01]  /*3da0*/  PRMT R19, R5, 0x9910, RZ ;  /* 0x0000991005137816 */ /* 0x008fe200000000ff */
[----:B------:R-:W-:Y:S01]  /*3db0*/  BSSY.RECONVERGENT B0, `(.L_x_62) ;  /* 0x000004c000007945 */ /* 0x000fe20003800200 */
[----:B-----5:R-:W-:-:S04]  /*3dc0*/  UIADD3 UR4, UPT, UPT, URZ, -UR4, URZ ;  /* 0x80000004ff047290 */ /* 0x020fc8000fffe0ff */
[----:B------:R-:W-:-:S06]  /*3dd0*/  UPRMT UR4, UR4, 0x7710, URZ ;  /* 0x0000771004047896 */ /* 0x000fcc00080000ff */
[----:B----4-:R-:W-:-:S05]  /*3de0*/  VIADD R8, R8, UR4 ;  /* 0x0000000408087c36 */ /* 0x010fca0008000000 */
[----:B------:R-:W-:Y:S04]  /*3df0*/  STS.U16 [R17+0x1802], R8 ;  /* 0x0018020811007388 */ /* 0x000fe80000000400 */
[----:B------:R-:W3:Y:S04]  /*3e00*/  LDS.U8 R13, [R16+0xc00] ;  /* 0x000c0000100d7984 */ /* 0x000ee80000000000 */
[----:B------:R-:W4:Y:S01]  /*3e10*/  LDS.U16 R10, [R15+0x1800] ;  /* 0x001800000f0a7984 */ /* 0x000f220000000400 */
[----:B---3--:R-:W-:Y:S01]  /*3e20*/  ISETP.NE.AND P1, PT, R13, R0, PT ;  /* 0x000000000d00720c */ /* 0x008fe20003f25270 */
[----:B----4-:R-:W-:-:S12]  /*3e30*/  VIADD R12, R10, 0x4 ;  /* 0x000000040a0c7836 */ /* 0x010fd80000000000 */
[----:B------:R-:W-:-:S04]  /*3e40*/  @P1 IMAD.MOV R12, RZ, RZ, R10 ;  /* 0x000000ffff0c1224 */ /* 0x000fc800078e020a */
[----:B------:R-:W-:-:S05]  /*3e50*/  VIADD R12, R12, 0xfffffffe ;  /* 0xfffffffe0c0c7836 */ /* 0x000fca0000000000 */
[----:B------:R-:W-:-:S05]  /*3e60*/  VIMNMX.S16x2.RELU R12, PT, PT, R12, R8, !PT ;  /* 0x000000080c0c7248 */ /* 0x000fca0007fe1300 */
[----:B------:R-:W-:Y:S01]  /*3e70*/  STS.U16 [R14+0x1802], R12 ;  /* 0x0018020c0e007388 */ /* 0x000fe20000000400 */
[----:B------:R-:W-:Y:S06]  /*3e80*/  BAR.SYNC.DEFER_BLOCKING 0x0 ;  /* 0x0000000000007b1d */ /* 0x000fec0000010000 */
[----:B------:R-:W3:Y:S04]  /*3e90*/  LDS.U16 R17, [R14+0x1800] ;  /* 0x001800000e117984 */ /* 0x000ee80000000400 */
[----:B------:R-:W4:Y:S01]  /*3ea0*/  LDS.S16 R13, [R14+0x1802] ;  /* 0x001802000e0d7984 */ /* 0x000f220000000600 */
[----:B---3--:R-:W-:-:S05]  /*3eb0*/  PRMT R8, R17, 0x9910, RZ ;  /* 0x0000991011087816 */ /* 0x008fca00000000ff */
[----:B------:R-:W-:Y:S01]  /*3ec0*/  IMAD.IADD R10, R8, 0x1, -R19 ;  /* 0x00000001080a7824 */ /* 0x000fe200078e0a13 */
[----:B------:R-:W-:-:S04]  /*3ed0*/  IADD3 R8, P2, PT, R11, 0xc00, RZ ;  /* 0x00000c000b087810 */ /* 0x000fc80007f5e0ff */
[----:B----4-:R-:W-:Y:S01]  /*3ee0*/  ISETP.GT.AND P1, PT, R10, R13, PT ;  /* 0x0000000d0a00720c */ /* 0x010fe20003f24270 */
[----:B------:R-:W-:-:S03]  /*3ef0*/  IMAD.X R10, RZ, RZ, R9, P2 ;  /* 0x000000ffff0a7224 */ /* 0x000fc600010e0609 */
[----:B------:R-:W-:-:S04]  /*3f00*/  SEL R12, R8, 0xffff, P1 ;  /* 0x0000ffff080c7807 */ /* 0x000fc80000800000 */
[----:B------:R-:W-:Y:S01]  /*3f10*/  PRMT R13, R12, 0x9910, RZ ;  /* 0x000099100c0d7816 */ /* 0x000fe200000000ff */
[----:B------:R3:W-:Y:S03]  /*3f20*/  STS.U16 [R15+0x1800], R12 ;  /* 0x0018000c0f007388 */ /* 0x0007e60000000400 */
[----:B------:R-:W-:Y:S02]  /*3f30*/  ISETP.NE.U32.AND P1, PT, R8, R13, PT ;  /* 0x0000000d0800720c */ /* 0x000fe40003f25070 */
[----:B------:R-:W-:-:S04]  /*3f40*/  SHF.R.S32.HI R13, RZ, 0x1f, R13 ;  /* 0x0000001fff0d7819 */ /* 0x000fc8000001140d */
[----:B------:R-:W-:Y:S02]  /*3f50*/  ISETP.NE.AND.EX P1, PT, R10, R13, PT, P1 ;  /* 0x0000000d0a00720c */ /* 0x000fe40003f25310 */
[----:B------:R-:W-:-:S11]  /*3f60*/  PRMT R13, R12, 0x7610, R13 ;  /* 0x000076100c0d7816 */ /* 0x000fd6000000000d */
[----:B---3--:R-:W-:Y:S05]  /*3f70*/  @P1 BRA `(.L_x_63) ;  /* 0x0000000000bc1947 */ /* 0x008fea0003800000 */
[----:B------:R-:W-:Y:S01]  /*3f80*/  LOP3.LUT R12, R17, 0xffff, RZ, 0xc0, !PT ;  /* 0x0000ffff110c7812 */ /* 0x000fe200078ec0ff */
[----:B------:R-:W-:Y:S01]  /*3f90*/  BSSY.RECONVERGENT B2, `(.L_x_64) ;  /* 0x000002c000027945 */ /* 0x000fe20003800200 */
[----:B------:R-:W-:Y:S02]  /*3fa0*/  IMAD.MOV.U32 R19, RZ, RZ, R8 ;  /* 0x000000ffff137224 */ /* 0x000fe400078e0008 */
[----:B------:R-:W-:Y:S02]  /*3fb0*/  IMAD.MOV.U32 R16, RZ, RZ, R10 ;  /* 0x000000ffff107224 */ /* 0x000fe400078e000a */
[----:B------:R-:W-:-:S07]  /*3fc0*/  IMAD.IADD R21, R12, 0x1, -R5 ;  /* 0x000000010c157824 */ /* 0x000fce00078e0a05 */
.L_x_66:
[----:B------:R-:W3:Y:S01]  /*3fd0*/  LDC.64 R12, c[0x0][0x388] ;  /* 0x0000e200ff0c7b82 */ /* 0x000ee20000000a00 */
[----:B------:R-:W-:-:S05]  /*3fe0*/  IADD3 R23, P2, PT, R19, 0x1, RZ ;  /* 0x0000000113177810 */ /* 0x000fca0007f5e0ff */
[----:B------:R-:W-:Y:S01]  /*3ff0*/  IMAD.X R20, RZ, RZ, R16, P2 ;  /* 0x000000ffff147224 */ /* 0x000fe200010e0610 */
[----:B---3--:R-:W-:-:S04]  /*4000*/  ISETP.GE.U32.AND P1, PT, R19, R12, PT ;  /* 0x0000000c1300720c */ /* 0x008fc80003f26070 */
[----:B------:R-:W-:-:S13]  /*4010*/  ISETP.GE.AND.EX P1, PT, R16, R13, PT, P1 ;  /* 0x0000000d1000720c */ /* 0x000fda0003f26310 */
[----:B------:R-:W-:Y:S05]  /*4020*/  @P1 BRA `(.L_x_65) ;  /* 0x0000000000881947 */ /* 0x000fea0003800000 */
[----:B------:R-:W3:Y:S01]  /*4030*/  S2R R22, SR_CgaCtaId ;  /* 0x0000000000167919 */ /* 0x000ee20000008800 */
[----:B------:R-:W-:-:S05]  /*4040*/  MOV R24, 0x400 ;  /* 0x0000040000187802 */ /* 0x000fca0000000f00 */
[----:B------:R-:W-:-:S05]  /*4050*/  VIADD R25, R24, 0x6006 ;  /* 0x0000600618197836 */ /* 0x000fca0000000000 */
[----:B---3--:R-:W-:Y:S01]  /*4060*/  LEA R18, R22, R25, 0x18 ;  /* 0x0000001916127211 */ /* 0x008fe200078ec0ff */
[----:B------:R-:W-:-:S04]  /*4070*/  IMAD.IADD R25, R8, 0x1, -R19 ;  /* 0x0000000108197824 */ /* 0x000fc800078e0a13 */
[----:B------:R-:W-:Y:S02]  /*4080*/  IMAD R18, R19, 0x2, R18 ;  /* 0x0000000213127824 */ /* 0x000fe400078e0212 */
[----:B------:R-:W-:-:S03]  /*4090*/  IMAD R25, R25, R6, R21 ;  /* 0x0000000619197224 */ /* 0x000fc600078e0215 */
[----:B------:R-:W3:Y:S02]  /*40a0*/  LDS.S16 R26, [R18+0x2] ;  /* 0x00000200121a7984 */ /* 0x000ee40000000600 */
[----:B------:R-:W-:-:S04]  /*40b0*/  PRMT R25, R25, 0x9910, RZ ;  /* 0x0000991019197816 */ /* 0x000fc800000000ff */
[----:B---3--:R-:W-:-:S13]  /*40c0*/  ISETP.GT.AND P1, PT, R25, R26, PT ;  /* 0x0000001a1900720c */ /* 0x008fda0003f24270 */
[----:B------:R-:W-:Y:S05]  /*40d0*/  @!P1 BRA `(.L_x_65) ;  /* 0x00000000005c9947 */ /* 0x000fea0003800000 */
[----:B------:R-:W-:Y:S01]  /*40e0*/  VIADD R25, R24, 0x4004 ;  /* 0x0000400418197836 */ /* 0x000fe20000000000 */
[----:B------:R-:W-:-:S04]  /*40f0*/  ISETP.GE.U32.AND P1, PT, R23, R12, PT ;  /* 0x0000000c1700720c */ /* 0x000fc80003f26070 */
[----:B------:R-:W-:Y:S02]  /*4100*/  LEA R22, R22, R25, 0x18 ;  /* 0x0000001916167211 */ /* 0x000fe400078ec0ff */
[----:B------:R-:W-:-:S03]  /*4110*/  ISETP.GE.AND.EX P1, PT, R20, R13, PT, P1 ;  /* 0x0000000d1400720c */ /* 0x000fc60003f26310 */
[----:B------:R-:W-:-:S05]  /*4120*/  IMAD R25, R19, 0x2, R22 ;  /* 0x0000000213197824 */ /* 0x000fca00078e0216 */
[----:B------:R-:W3:Y:S04]  /*4130*/  LDS.U16 R22, [R25+0x2] ;  /* 0x0000020019167984 */ /* 0x000ee80000000400 */
[----:B------:R4:W-:Y:S01]  /*4140*/  STS.U16 [R25+0x2], R8 ;  /* 0x0000020819007388 */ /* 0x0009e20000000400 */
[----:B---3--:R-:W-:-:S04]  /*4150*/  PRMT R12, R22, 0x9910, RZ ;  /* 0x00009910160c7816 */ /* 0x008fc800000000ff */
[----:B------:R-:W-:-:S13]  /*4160*/  ISETP.NE.OR P1, PT, R12, -0x1, P1 ;  /* 0xffffffff0c00780c */ /* 0x000fda0000f25670 */
[----:B----4-:R-:W-:Y:S05]  /*4170*/  @P1 BRA `(.L_x_65) ;  /* 0x0000000000341947 */ /* 0x010fea0003800000 */
[----:B------:R-:W3:Y:S01]  /*4180*/  LDS.S16 R13, [R18+0x4] ;  /* 0x00000400120d7984 */ /* 0x000ee20000000600 */
[----:B------:R-:W-:-:S04]  /*4190*/  IMAD.IADD R23, R8, 0x1, -R23 ;  /* 0x0000000108177824 */ /* 0x000fc800078e0a17 */
[----:B------:R-:W-:-:S05]  /*41a0*/  IMAD R23, R23, R6, R21 ;  /* 0x0000000617177224 */ /* 0x000fca00078e0215 */
[----:B------:R-:W-:-:S04]  /*41b0*/  PRMT R12, R23, 0x9910, RZ ;  /* 0x00009910170c7816 */ /* 0x000fc800000000ff */
[----:B---3--:R-:W-:-:S13]  /*41c0*/  ISETP.GT.AND P1, PT, R12, R13, PT ;  /* 0x0000000d0c00720c */ /* 0x008fda0003f24270 */
[----:B------:R-:W-:Y:S05]  /*41d0*/  @!P1 BRA `(.L_x_65) ;  /* 0x00000000001c9947 */ /* 0x000fea0003800000 */
[----:B------:R-:W3:Y:S01]  /*41e0*/  LDS.U16 R12, [R25+0x4] ;  /* 0x00000400190c7984 */ /* 0x000ee20000000400 */
[----:B------:R-:W-:-:S03]  /*41f0*/  IADD3 R19, P2, PT, R19, 0x2, RZ ;  /* 0x0000000213137810 */ /* 0x000fc60007f5e0ff */
[----:B------:R4:W-:Y:S02]  /*4200*/  STS.U16 [R25+0x4], R8 ;  /* 0x0000040819007388 */ /* 0x0009e40000000400 */
[----:B------:R-:W-:Y:S01]  /*4210*/  IMAD.X R16, RZ, RZ, R16, P2 ;  /* 0x000000ffff107224 */ /* 0x000fe200010e0610 */
[----:B---3--:R-:W-:-:S04]  /*4220*/  PRMT R12, R12, 0x9910, RZ ;  /* 0x000099100c0c7816 */ /* 0x008fc800000000ff */
[----:B------:R-:W-:-:S13]  /*4230*/  ISETP.NE.AND P1, PT, R12, -0x1, PT ;  /* 0xffffffff0c00780c */ /* 0x000fda0003f25270 */
[----:B----4-:R-:W-:Y:S05]  /*4240*/  @!P1 BRA `(.L_x_66) ;  /* 0xfffffffc00609947 */ /* 0x010fea000383ffff */
.L_x_65:
[----:B------:R-:W-:Y:S05]  /*4250*/  BSYNC.RECONVERGENT B2 ;  /* 0x0000000000027941 */ /* 0x000fea0003800200 */
.L_x_64:
[----:B------:R3:W4:Y:S02]  /*4260*/  LDS.U16 R13, [R15+0x1800] ;  /* 0x001800000f0d7984 */ /* 0x0007240000000400 */
.L_x_63:
[----:B------:R-:W-:Y:S05]  /*4270*/  BSYNC.RECONVERGENT B0 ;  /* 0x0000000000007941 */ /* 0x000fea0003800200 */
.L_x_62:
[----:B01234-:R-:W-:Y:S01]  /*4280*/  PRMT R15, R13, 0x9910, RZ ;  /* 0x000099100d0f7816 */ /* 0x01ffe200000000ff */
        /* <DEDUP_REMOVED lines=9> */
[----:B------:R-:W0:Y:S01]  /*4320*/  S2R R21, SR_CgaCtaId ;  /* 0x0000000000157919 */ /* 0x000e220000008800 */
[----:B------:R-:W-:-:S05]  /*4330*/  MOV R12, 0x400 ;  /* 0x00000400000c7802 */ /* 0x000fca0000000f00 */
[----:B------:R-:W-:-:S05]  /*4340*/  VIADD R12, R12, 0x4004 ;  /* 0x000040040c0c7836 */ /* 0x000fca0000000000 */
[----:B0-----:R-:W-:-:S07]  /*4350*/  LEA R21, R21, R12, 0x18 ;  /* 0x0000000c15157211 */ /* 0x001fce00078ec0ff */
.L_x_70:
[----:B------:R-:W-:-:S05]  /*4360*/  PRMT R12, R13, 0x9910, RZ ;  /* 0x000099100d0c7816 */ /* 0x000fca00000000ff */
[----:B------:R-:W-:-:S06]  /*4370*/  IMAD R12, R12, 0x2, R21 ;  /* 0x000000020c0c7824 */ /* 0x000fcc00078e0215 */
[----:B------:R-:W0:Y:S02]  /*4380*/  LDS.U16 R12, [R12] ;  /* 0x000000000c0c7984 */ /* 0x000e240000000400 */
[----:B0-----:R-:W-:-:S04]  /*4390*/  PRMT R13, R12, 0x9910, RZ ;  /* 0x000099100c0d7816 */ /* 0x001fc800000000ff */
        /* <DEDUP_REMOVED lines=11> */
.L_x_69:
[----:B------:R-:W-:-:S04]  /*4450*/  ISETP.NE.U32.AND P1, PT, R8, R12, PT ;  /* 0x0000000c0800720c */ /* 0x000fc80003f25070 */
[----:B------:R-:W-:-:S13]  /*4460*/  ISETP.NE.AND.EX P1, PT, R10, R16, PT, P1 ;  /* 0x000000100a00720c */ /* 0x000fda0003f25310 */
[----:B------:R-:W0:Y:S01]  /*4470*/  @P1 LDC.U16 R10, c[0x0][0x3a0] ;  /* 0x0000e800ff0a1b82 */ /* 0x000e220000000400 */
[----:B------:R-:W-:-:S05]  /*4480*/  @P1 IMAD.MOV R13, RZ, RZ, -R13 ;  /* 0x000000ffff0d1224 */ /* 0x000fca00078e0a0d */
[----:B------:R-:W-:-:S05]  /*4490*/  @P1 PRMT R13, R13, 0x7710, RZ ;  /* 0x000077100d0d1816 */ /* 0x000fca00000000ff */
[----:B------:R-:W-:Y:S01]  /*44a0*/  @P1 IMAD.IADD R8, R13, 0x1, R8 ;  /* 0x000000010d081824 */ /* 0x000fe200078e0208 */
[----:B------:R-:W-:-:S04]  /*44b0*/  @P1 PRMT R13, R6, 0x9910, RZ ;  /* 0x00009910060d1816 */ /* 0x000fc800000000ff */
[----:B------:R-:W-:-:S05]  /*44c0*/  @P1 PRMT R8, R8, 0x9910, RZ ;  /* 0x0000991008081816 */ /* 0x000fca00000000ff */
[----:B------:R-:W-:Y:S02]  /*44d0*/  @P1 IMAD R8, R13, R8, R13 ;  /* 0x000000080d081224 */ /* 0x000fe400078e020d */
[----:B0-----:R-:W-:-:S05]  /*44e0*/  @P1 IMAD.MOV R10, RZ, RZ, -R10 ;  /* 0x000000ffff0a1224 */ /* 0x001fca00078e0a0a */
[----:B------:R-:W-:-:S04]  /*44f0*/  @P1 PRMT R10, R10, 0x7710, RZ ;  /* 0x000077100a0a1816 */ /* 0x000fc800000000ff */
[----:B------:R-:W-:-:S04]  /*4500*/  @P1 IADD3 R8, PT, PT, R17, R8, R10 ;  /* 0x0000000811081210 */ /* 0x000fc80007ffe00a */
[----:B------:R-:W-:-:S05]  /*4510*/  @P1 PRMT R17, R8, 0x7610, R17 ;  /* 0x0000761008111816 */ /* 0x000fca0000000011 */
[----:B------:R0:W-:Y:S02]  /*4520*/  STS.U16 [R14+0x1800], R17 ;  /* 0x001800110e007388 */ /* 0x0001e40000000400 */
.L_x_68:
[----:B------:R-:W-:Y:S05]  /*4530*/  BSYNC.RECONVERGENT B0 ;  /* 0x0000000000007941 */ /* 0x000fea0003800200 */
.L_x_67:
[----:B------:R-:W1:Y:S01]  /*4540*/  LDCU.64 UR4, c[0x0][0x388] ;  /* 0x00007100ff0477ac */ /* 0x000e620008000a00 */
[----:B------:R-:W-:-:S05]  /*4550*/  IADD3 R11, P1, PT, R11, 0x1000, RZ ;  /* 0x000010000b0b7810 */ /* 0x000fca0007f3e0ff */
[----:B------:R-:W-:Y:S01]  /*4560*/  IMAD.X R9, RZ, RZ, R9, P1 ;  /* 0x000000ffff097224 */ /* 0x000fe200008e0609 */
[----:B-1----:R-:W-:-:S04]  /*4570*/  ISETP.GE.U32.AND P1, PT, R11, UR4, PT ;  /* 0x000000040b007c0c */ /* 0x002fc8000bf26070 */
[----:B------:R-:W-:-:S13]  /*4580*/  ISETP.GE.AND.EX P1, PT, R9, UR5, PT, P1 ;  /* 0x0000000509007c0c */ /* 0x000fda000bf26310 */
[----:B------:R-:W-:Y:S05]  /*4590*/  @!P1 BRA `(.L_x_71) ;  /* 0xffffffe000109947 */ /* 0x000fea000383ffff */
.L_x_7:
[----:B------:R-:W-:Y:S05]  /*45a0*/  BSYNC B1 ;  /* 0x0000000000017941 */ /* 0x000fea0003800000 */
.L_x_6:
[----:B------:R-:W-:Y:S05]  /*45b0*/  @P0 BRA `(.L_x_72) ;  /* 0xffffffc400100947 */ /* 0x000fea000383ffff */
[----:B------:R-:W-:Y:S05]  /*45c0*/  EXIT ;  /* 0x000000000000794d */ /* 0x000fea0003800000 */
.L_x_73:
[----:B------:R-:W-:-:S00]  /*45d0*/  BRA `(.L_x_73) ;  /* 0xfffffffc00fc7947 */ /* 0x000fc0000383ffff */
[----:B------:R-:W-:-:S00]  /*45e0*/  NOP ;  /* 0x0000000000007918 */ /* 0x000fc00000000000 */
        /* <DEDUP_REMOVED lines=9> */
.L_x_74:


//--------------------- .nv.shared._Z10swat_printPclS_lss --------------------------
	.section	.nv.shared._Z10swat_printPclS_lss,"aw",@nobits
	.sectionflags	@""
	.align	2
.nv.shared._Z10swat_printPclS_lss:
	.zero		33800


//--------------------- .nv.shared.reserved.0     --------------------------
	.section	.nv.shared.reserved.0,"aw",@nobits
	.weak		__nv_reservedSMEM_offset_0_alias
	.size		__nv_reservedSMEM_offset_0_alias, 0, 64
	.other		__nv_reservedSMEM_offset_0_alias,@"STO_CUDA_RESERVED_SHARED STV_DEFAULT"
__nv_reservedSMEM_offset_0_alias:
	.zero		0
	.zero		64


//--------------------- .nv.constant0._Z10swat_printPclS_lss --------------------------
	.section	.nv.constant0._Z10swat_printPclS_lss,"a",@progbits
	.sectionflags	@""
	.align	4
.nv.constant0._Z10swat_printPclS_lss:
	.zero		932


//--------------------- SYMBOLS --------------------------

	.type		.nv.reservedSmem.offset0,@object
	.size		.nv.reservedSmem.offset0,0x4
	.type		.nv.reservedSmem.cap,@object
	.size		.nv.reservedSmem.cap,0x4
